	.headerflags	@"EF_CUDA_TEXMODE_UNIFIED EF_CUDA_64BIT_ADDRESS EF_CUDA_ACCELERATORS EF_CUDA_SM90 EF_CUDA_VIRTUAL_SM(EF_CUDA_SM90)"
	.elftype	@"ET_EXEC"


//--------------------- .nv.info                  --------------------------
	.section	.nv.info,"",@"SHT_CUDA_INFO"
	.align	4


	//----- nvinfo : EIATTR_REGCOUNT
	.align		4
        /*0000*/ 	.byte	0x04, 0x2f
        /*0002*/ 	.short	(.L_3 - .L_2)
	.align		4
.L_2:
        /*0004*/ 	.word	index@(triton_poi_fused_cat_22)
        /*0008*/ 	.word	0x00000040


	//----- nvinfo : EIATTR_MIN_STACK_SIZE
	.align		4
.L_3:
        /*000c*/ 	.byte	0x04, 0x12
        /*000e*/ 	.short	(.L_5 - .L_4)
	.align		4
.L_4:
        /*0010*/ 	.word	index@(triton_poi_fused_cat_22)
        /*0014*/ 	.word	0x00000000


	//----- nvinfo : EIATTR_FRAME_SIZE
	.align		4
.L_5:
        /*0018*/ 	.byte	0x04, 0x11
        /*001a*/ 	.short	(.L_7 - .L_6)
	.align		4
.L_6:
        /*001c*/ 	.word	index@(triton_poi_fused_cat_22)
        /*0020*/ 	.word	0x00000000


	//----- nvinfo : EIATTR_MIN_STACK_SIZE
	.align		4
.L_7:
        /*0024*/ 	.byte	0x04, 0x12
        /*0026*/ 	.short	(.L_9 - .L_8)
	.align		4
.L_8:
        /*0028*/ 	.word	index@(triton_poi_fused_cat_22)
        /*002c*/ 	.word	0x00000000
.L_9:


//--------------------- .nv.info.triton_poi_fused_cat_22 --------------------------
	.section	.nv.info.triton_poi_fused_cat_22,"",@"SHT_CUDA_INFO"
	.sectionflags	@""
	.align	4


	//----- nvinfo : EIATTR_CUDA_API_VERSION
	.align		4
        /*0000*/ 	.byte	0x04, 0x37
        /*0002*/ 	.short	(.L_11 - .L_10)
.L_10:
        /*0004*/ 	.word	0x0000007c


	//----- nvinfo : EIATTR_KPARAM_INFO
	.align		4
.L_11:
        /*0008*/ 	.byte	0x04, 0x17
        /*000a*/ 	.short	(.L_13 - .L_12)
.L_12:
        /*000c*/ 	.word	0x00000000
        /*0010*/ 	.short	0x0015
        /*0012*/ 	.short	0x00a8
        /*0014*/ 	.byte	0x00, 0xf0, 0x11, 0x00


	//----- nvinfo : EIATTR_KPARAM_INFO
	.align		4
.L_13:
        /*0018*/ 	.byte	0x04, 0x17
        /*001a*/ 	.short	(.L_15 - .L_14)
.L_14:
        /*001c*/ 	.word	0x00000000
        /*0020*/ 	.short	0x0014
        /*0022*/ 	.short	0x00a0
        /*0024*/ 	.byte	0x00, 0xf4, 0x21, 0x00


	//----- nvinfo : EIATTR_KPARAM_INFO
	.align		4
.L_15:
        /*0028*/ 	.byte	0x04, 0x17
        /*002a*/ 	.short	(.L_17 - .L_16)
.L_16:
        /*002c*/ 	.word	0x00000000
        /*0030*/ 	.short	0x0013
        /*0032*/ 	.short	0x0098
        /*0034*/ 	.byte	0x00, 0xf4, 0x21, 0x00


	//----- nvinfo : EIATTR_KPARAM_INFO
	.align		4
.L_17:
        /*0038*/ 	.byte	0x04, 0x17
        /*003a*/ 	.short	(.L_19 - .L_18)
.L_18:
        /*003c*/ 	.word	0x00000000
        /*0040*/ 	.short	0x0012
        /*0042*/ 	.short	0x0090
        /*0044*/ 	.byte	0x00, 0xf4, 0x21, 0x00


	//----- nvinfo : EIATTR_KPARAM_INFO
	.align		4
.L_19:
        /*0048*/ 	.byte	0x04, 0x17
        /*004a*/ 	.short	(.L_21 - .L_20)
.L_20:
        /*004c*/ 	.word	0x00000000
        /*0050*/ 	.short	0x0011
        /*0052*/ 	.short	0x0088
        /*0054*/ 	.byte	0x00, 0xf4, 0x21, 0x00


	//----- nvinfo : EIATTR_KPARAM_INFO
	.align		4
.L_21:
        /*0058*/ 	.byte	0x04, 0x17
        /*005a*/ 	.short	(.L_23 - .L_22)
.L_22:
        /*005c*/ 	.word	0x00000000
        /*0060*/ 	.short	0x0010
        /*0062*/ 	.short	0x0080
        /*0064*/ 	.byte	0x00, 0xf4, 0x21, 0x00


	//----- nvinfo : EIATTR_KPARAM_INFO
	.align		4
.L_23:
        /*0068*/ 	.byte	0x04, 0x17
        /*006a*/ 	.short	(.L_25 - .L_24)
.L_24:
        /*006c*/ 	.word	0x00000000
        /*0070*/ 	.short	0x000f
        /*0072*/ 	.short	0x0078
        /*0074*/ 	.byte	0x00, 0xf4, 0x21, 0x00


	//----- nvinfo : EIATTR_KPARAM_INFO
	.align		4
.L_25:
        /*0078*/ 	.byte	0x04, 0x17
        /*007a*/ 	.short	(.L_27 - .L_26)
.L_26:
        /*007c*/ 	.word	0x00000000
        /*0080*/ 	.short	0x000e
        /*0082*/ 	.short	0x0070
        /*0084*/ 	.byte	0x00, 0xf4, 0x21, 0x00


	//----- nvinfo : EIATTR_KPARAM_INFO
	.align		4
.L_27:
        /*0088*/ 	.byte	0x04, 0x17
        /*008a*/ 	.short	(.L_29 - .L_28)
.L_28:
        /*008c*/ 	.word	0x00000000
        /*0090*/ 	.short	0x000d
        /*0092*/ 	.short	0x0068
        /*0094*/ 	.byte	0x00, 0xf4, 0x21, 0x00


	//----- nvinfo : EIATTR_KPARAM_INFO
	.align		4
.L_29:
        /*0098*/ 	.byte	0x04, 0x17
        /*009a*/ 	.short	(.L_31 - .L_30)
.L_30:
        /*009c*/ 	.word	0x00000000
        /*00a0*/ 	.short	0x000c
        /*00a2*/ 	.short	0x0060
        /*00a4*/ 	.byte	0x00, 0xf4, 0x21, 0x00


	//----- nvinfo : EIATTR_KPARAM_INFO
	.align		4
.L_31:
        /*00a8*/ 	.byte	0x04, 0x17
        /*00aa*/ 	.short	(.L_33 - .L_32)
.L_32:
        /*00ac*/ 	.word	0x00000000
        /*00b0*/ 	.short	0x000b
        /*00b2*/ 	.short	0x0058
        /*00b4*/ 	.byte	0x00, 0xf4, 0x21, 0x00


	//----- nvinfo : EIATTR_KPARAM_INFO
	.align		4
.L_33:
        /*00b8*/ 	.byte	0x04, 0x17
        /*00ba*/ 	.short	(.L_35 - .L_34)
.L_34:
        /*00bc*/ 	.word	0x00000000
        /*00c0*/ 	.short	0x000a
        /*00c2*/ 	.short	0x0050
        /*00c4*/ 	.byte	0x00, 0xf4, 0x21, 0x00


	//----- nvinfo : EIATTR_KPARAM_INFO
	.align		4
.L_35:
        /*00c8*/ 	.byte	0x04, 0x17
        /*00ca*/ 	.short	(.L_37 - .L_36)
.L_36:
        /*00cc*/ 	.word	0x00000000
        /*00d0*/ 	.short	0x0009
        /*00d2*/ 	.short	0x0048
        /*00d4*/ 	.byte	0x00, 0xf4, 0x21, 0x00


	//----- nvinfo : EIATTR_KPARAM_INFO
	.align		4
.L_37:
        /*00d8*/ 	.byte	0x04, 0x17
        /*00da*/ 	.short	(.L_39 - .L_38)
.L_38:
        /*00dc*/ 	.word	0x00000000
        /*00e0*/ 	.short	0x0008
        /*00e2*/ 	.short	0x0040
        /*00e4*/ 	.byte	0x00, 0xf4, 0x21, 0x00


	//----- nvinfo : EIATTR_KPARAM_INFO
	.align		4
.L_39:
        /*00e8*/ 	.byte	0x04, 0x17
        /*00ea*/ 	.short	(.L_41 - .L_40)
.L_40:
        /*00ec*/ 	.word	0x00000000
        /*00f0*/ 	.short	0x0007
        /*00f2*/ 	.short	0x0038
        /*00f4*/ 	.byte	0x00, 0xf4, 0x21, 0x00


	//----- nvinfo : EIATTR_KPARAM_INFO
	.align		4
.L_41:
        /*00f8*/ 	.byte	0x04, 0x17
        /*00fa*/ 	.short	(.L_43 - .L_42)
.L_42:
        /*00fc*/ 	.word	0x00000000
        /*0100*/ 	.short	0x0006
        /*0102*/ 	.short	0x0030
        /*0104*/ 	.byte	0x00, 0xf4, 0x21, 0x00


	//----- nvinfo : EIATTR_KPARAM_INFO
	.align		4
.L_43:
        /*0108*/ 	.byte	0x04, 0x17
        /*010a*/ 	.short	(.L_45 - .L_44)
.L_44:
        /*010c*/ 	.word	0x00000000
        /*0110*/ 	.short	0x0005
        /*0112*/ 	.short	0x0028
        /*0114*/ 	.byte	0x00, 0xf4, 0x21, 0x00


	//----- nvinfo : EIATTR_KPARAM_INFO
	.align		4
.L_45:
        /*0118*/ 	.byte	0x04, 0x17
        /*011a*/ 	.short	(.L_47 - .L_46)
.L_46:
        /*011c*/ 	.word	0x00000000
        /*0120*/ 	.short	0x0004
        /*0122*/ 	.short	0x0020
        /*0124*/ 	.byte	0x00, 0xf4, 0x21, 0x00


	//----- nvinfo : EIATTR_KPARAM_INFO
	.align		4
.L_47:
        /*0128*/ 	.byte	0x04, 0x17
        /*012a*/ 	.short	(.L_49 - .L_48)
.L_48:
        /*012c*/ 	.word	0x00000000
        /*0130*/ 	.short	0x0003
        /*0132*/ 	.short	0x0018
        /*0134*/ 	.byte	0x00, 0xf4, 0x21, 0x00


	//----- nvinfo : EIATTR_KPARAM_INFO
	.align		4
.L_49:
        /*0138*/ 	.byte	0x04, 0x17
        /*013a*/ 	.short	(.L_51 - .L_50)
.L_50:
        /*013c*/ 	.word	0x00000000
        /*0140*/ 	.short	0x0002
        /*0142*/ 	.short	0x0010
        /*0144*/ 	.byte	0x00, 0xf4, 0x21, 0x00


	//----- nvinfo : EIATTR_KPARAM_INFO
	.align		4
.L_51:
        /*0148*/ 	.byte	0x04, 0x17
        /*014a*/ 	.short	(.L_53 - .L_52)
.L_52:
        /*014c*/ 	.word	0x00000000
        /*0150*/ 	.short	0x0001
        /*0152*/ 	.short	0x0008
        /*0154*/ 	.byte	0x00, 0xf4, 0x21, 0x00


	//----- nvinfo : EIATTR_KPARAM_INFO
	.align		4
.L_53:
        /*0158*/ 	.byte	0x04, 0x17
        /*015a*/ 	.short	(.L_55 - .L_54)
.L_54:
        /*015c*/ 	.word	0x00000000
        /*0160*/ 	.short	0x0000
        /*0162*/ 	.short	0x0000
        /*0164*/ 	.byte	0x00, 0xf4, 0x21, 0x00


	//----- nvinfo : EIATTR_SPARSE_MMA_MASK
	.align		4
.L_55:
        /*0168*/ 	.byte	0x03, 0x50
        /*016a*/ 	.short	0x0000


	//----- nvinfo : EIATTR_MAXREG_COUNT
	.align		4
        /*016c*/ 	.byte	0x03, 0x1b
        /*016e*/ 	.short	0x00ff


	//----- nvinfo : EIATTR_EXIT_INSTR_OFFSETS
	.align		4
        /*0170*/ 	.byte	0x04, 0x1c
        /*0172*/ 	.short	(.L_57 - .L_56)


	//   ....[0]....
.L_56:
        /*0174*/ 	.word	0x00002bb0


	//----- nvinfo : EIATTR_REQNTID
	.align		4
.L_57:
        /*0178*/ 	.byte	0x04, 0x10
        /*017a*/ 	.short	(.L_59 - .L_58)
.L_58:
        /*017c*/ 	.word	0x00000080
        /*0180*/ 	.word	0x00000001
        /*0184*/ 	.word	0x00000001


	//----- nvinfo : EIATTR_CBANK_PARAM_SIZE
	.align		4
.L_59:
        /*0188*/ 	.byte	0x03, 0x19
        /*018a*/ 	.short	0x00ac


	//----- nvinfo : EIATTR_PARAM_CBANK
	.align		4
        /*018c*/ 	.byte	0x04, 0x0a
        /*018e*/ 	.short	(.L_61 - .L_60)
	.align		4
.L_60:
        /*0190*/ 	.word	index@(.nv.constant0.triton_poi_fused_cat_22)
        /*0194*/ 	.short	0x0210
        /*0196*/ 	.short	0x00ac


	//----- nvinfo : EIATTR_SW_WAR
	.align		4
.L_61:
        /*0198*/ 	.byte	0x04, 0x36
        /*019a*/ 	.short	(.L_63 - .L_62)
.L_62:
        /*019c*/ 	.word	0x00000008
.L_63:


//--------------------- .nv.callgraph             --------------------------
	.section	.nv.callgraph,"",@"SHT_CUDA_CALLGRAPH"
	.align	4
	.sectionentsize	8
	.align		4
        /*0000*/ 	.word	0x00000000
	.align		4
        /*0004*/ 	.word	0xffffffff
	.align		4
        /*0008*/ 	.word	0x00000000
	.align		4
        /*000c*/ 	.word	0xfffffffe
	.align		4
        /*0010*/ 	.word	0x00000000
	.align		4
        /*0014*/ 	.word	0xfffffffd
	.align		4
        /*0018*/ 	.word	0x00000000
	.align		4
        /*001c*/ 	.word	0xfffffffc


//--------------------- .nv.constant4             --------------------------
	.section	.nv.constant4,"a",@progbits
	.align	8
	.align		8
.nv.constant4:
        /*0000*/ 	.dword	_$_str
	.align		8
        /*0008*/ 	.dword	_$_str_$_2


//--------------------- .text.triton_poi_fused_cat_22 --------------------------
	.section	.text.triton_poi_fused_cat_22,"ax",@progbits
	.align	128
        .global         triton_poi_fused_cat_22
        .type           triton_poi_fused_cat_22,@function
        .size           triton_poi_fused_cat_22,(.L_x_1 - triton_poi_fused_cat_22)
        .other          triton_poi_fused_cat_22,@"STO_CUDA_ENTRY STV_DEFAULT"
triton_poi_fused_cat_22:
.text.triton_poi_fused_cat_22:
[----:B------:R-:W-:Y:S01]  /*0000*/  LDC R1, c[0x0][0x28] ;  /* 0x00000a00ff017b82 */ /* 0x000fe20000000800 */
[----:B------:R-:W1:Y:S07]  /*0010*/  S2R R0, SR_TID.X ;  /* 0x0000000000007919 */ /* 0x000e6e0000002100 */
[----:B------:R-:W2:Y:S01]  /*0020*/  LDC.64 R8, c[0x0][0x270] ;  /* 0x00009c00ff087b82 */ /* 0x000ea20000000a00 */
[----:B------:R-:W-:Y:S01]  /*0030*/  CS2R R6, SRZ ;  /* 0x0000000000067805 */ /* 0x000fe2000001ff00 */
[----:B------:R-:W-:Y:S01]  /*0040*/  ULDC.64 UR4, c[0x0][0x208] ;  /* 0x0000820000047ab9 */ /* 0x000fe20000000a00 */
[----:B------:R-:W3:Y:S01]  /*0050*/  S2R R3, SR_CTAID.X ;  /* 0x0000000000037919 */ /* 0x000ee20000002500 */
[----:B------:R-:W-:-:S04]  /*0060*/  ULDC.64 UR6, c[0x0][0x260] ;  /* 0x0000980000067ab9 */ /* 0x000fc80000000a00 */
[----:B------:R-:W4:Y:S01]  /*0070*/  LDC.64 R24, c[0x0][0x268] ;  /* 0x00009a00ff187b82 */ /* 0x000f220000000a00 */
[----:B------:R-:W-:Y:S02]  /*0080*/  CS2R R12, SRZ ;  /* 0x00000000000c7805 */ /* 0x000fe4000001ff00 */
[----:B------:R-:W-:-:S05]  /*0090*/  CS2R R14, SRZ ;  /* 0x00000000000e7805 */ /* 0x000fca000001ff00 */
[----:B------:R-:W5:Y:S08]  /*00a0*/  LDC.64 R28, c[0x0][0x278] ;  /* 0x00009e00ff1c7b82 */ /* 0x000f700000000a00 */
[----:B------:R-:W4:Y:S01]  /*00b0*/  LDC.64 R30, c[0x0][0x280] ;  /* 0x0000a000ff1e7b82 */ /* 0x000f220000000a00 */
[----:B-1----:R-:W-:Y:S01]  /*00c0*/  IMAD.SHL.U32 R0, R0, 0x4, RZ ;  /* 0x0000000400007824 */ /* 0x002fe200078e00ff */
[----:B------:R-:W-:-:S02]  /*00d0*/  CS2R R16, SRZ ;  /* 0x0000000000107805 */ /* 0x000fc4000001ff00 */
[----:B------:R-:W-:Y:S02]  /*00e0*/  CS2R R18, SRZ ;  /* 0x0000000000127805 */ /* 0x000fe4000001ff00 */
[----:B------:R-:W-:Y:S02]  /*00f0*/  CS2R R20, SRZ ;  /* 0x0000000000147805 */ /* 0x000fe4000001ff00 */
[----:B---3--:R-:W-:Y:S02]  /*0100*/  SHF.R.S32.HI R36, RZ, 0x15, R3 ;  /* 0x00000015ff247819 */ /* 0x008fe40000011403 */
[----:B------:R-:W-:Y:S02]  /*0110*/  CS2R R22, SRZ ;  /* 0x0000000000167805 */ /* 0x000fe4000001ff00 */
[----:B------:R-:W-:Y:S01]  /*0120*/  LOP3.LUT R0, R0, 0x1fc, RZ, 0xc0, !PT ;  /* 0x000001fc00007812 */ /* 0x000fe200078ec0ff */
[----:B------:R-:W1:Y:S01]  /*0130*/  LDC.64 R38, c[0x0][0x220] ;  /* 0x00008800ff267b82 */ /* 0x000e620000000a00 */
[----:B------:R-:W-:-:S03]  /*0140*/  SGXT R36, R36, 0x1 ;  /* 0x000000012424781a */ /* 0x000fc60000000200 */
[----:B------:R-:W-:-:S04]  /*0150*/  IMAD R2, R3, 0x400, R0 ;  /* 0x0000040003027824 */ /* 0x000fc800078e0200 */
[----:B------:R-:W-:Y:S01]  /*0160*/  VIADD R3, R2, 0x200 ;  /* 0x0000020002037836 */ /* 0x000fe20000000000 */
[----:B------:R-:W3:Y:S04]  /*0170*/  LDC.64 R40, c[0x0][0x248] ;  /* 0x00009200ff287b82 */ /* 0x000ee80000000a00 */
[----:B------:R-:W-:-:S04]  /*0180*/  LEA.HI R0, R36, R3, RZ, 0xa ;  /* 0x0000000324007211 */ /* 0x000fc800078f50ff */
[----:B------:R-:W-:-:S05]  /*0190*/  LOP3.LUT R4, R0, 0xfffffc00, RZ, 0xc0, !PT ;  /* 0xfffffc0000047812 */ /* 0x000fca00078ec0ff */
[----:B------:R-:W-:-:S04]  /*01a0*/  IMAD.IADD R3, R3, 0x1, -R4 ;  /* 0x0000000103037824 */ /* 0x000fc800078e0a04 */
[C---:B--2---:R-:W-:Y:S01]  /*01b0*/  IMAD.WIDE R8, R3.reuse, 0x4, R8 ;  /* 0x0000000403087825 */ /* 0x044fe200078e0208 */
[----:B------:R-:W-:-:S04]  /*01c0*/  LOP3.LUT R4, R3, 0xffffff00, RZ, 0xc0, !PT ;  /* 0xffffff0003047812 */ /* 0x000fc800078ec0ff */
[----:B------:R-:W-:Y:S02]  /*01d0*/  ISETP.NE.AND P2, PT, R4, 0x200, PT ;  /* 0x000002000400780c */ /* 0x000fe40003f45270 */
[----:B------:R-:W-:-:S11]  /*01e0*/  CS2R R4, SRZ ;  /* 0x0000000000047805 */ /* 0x000fd6000001ff00 */
[----:B------:R2:W3:Y:S01]  /*01f0*/  @!P2 LDG.E.EL.128 R4, desc[UR4][R8.64+-0x800] ;  /* 0xfff800040804a981 */ /* 0x0004e2000c2e1d00 */
[----:B------:R-:W-:Y:S01]  /*0200*/  SHF.R.S32.HI R59, RZ, 0xa, R0 ;  /* 0x0000000aff3b7819 */ /* 0x000fe20000011400 */
[----:B----4-:R-:W-:-:S04]  /*0210*/  IMAD.WIDE R24, R3, 0x4, R24 ;  /* 0x0000000403187825 */ /* 0x010fc800078e0218 */
[----:B------:R-:W-:Y:S01]  /*0220*/  IMAD.SHL.U32 R59, R59, 0x100, RZ ;  /* 0x000001003b3b7824 */ /* 0x000fe200078e00ff */
[----:B--2---:R-:W-:-:S04]  /*0230*/  CS2R R8, SRZ ;  /* 0x0000000000087805 */ /* 0x004fc8000001ff00 */
[----:B------:R-:W-:Y:S02]  /*0240*/  IADD3 R52, P0, R3, R59, RZ ;  /* 0x0000003b03347210 */ /* 0x000fe40007f1e0ff */
[----:B------:R-:W-:-:S03]  /*0250*/  SHF.R.S32.HI R0, RZ, 0x1f, R59 ;  /* 0x0000001fff007819 */ /* 0x000fc6000001143b */
[----:B------:R-:W-:Y:S01]  /*0260*/  IMAD.SHL.U32 R53, R52, 0x4, RZ ;  /* 0x0000000434357824 */ /* 0x000fe200078e00ff */
[----:B------:R-:W-:-:S04]  /*0270*/  LEA.HI.X.SX32 R11, R3, R0, 0x1, P0 ;  /* 0x00000000030b7211 */ /* 0x000fc800000f0eff */
[----:B------:R-:W-:Y:S02]  /*0280*/  SHF.L.U64.HI R52, R52, 0x2, R11 ;  /* 0x0000000234347819 */ /* 0x000fe4000001020b */
[----:B------:R-:W-:Y:S02]  /*0290*/  CS2R R10, SRZ ;  /* 0x00000000000a7805 */ /* 0x000fe4000001ff00 */
[----:B------:R-:W-:-:S04]  /*02a0*/  IADD3 R26, P0, R53, UR6, RZ ;  /* 0x00000006351a7c10 */ /* 0x000fc8000ff1e0ff */
[----:B------:R-:W-:Y:S01]  /*02b0*/  IADD3.X R27, R52, UR7, RZ, P0, !PT ;  /* 0x00000007341b7c10 */ /* 0x000fe200087fe4ff */
[----:B------:R2:W4:Y:S01]  /*02c0*/  @!P2 LDG.E.EL.128 R8, desc[UR4][R24.64+-0x800] ;  /* 0xfff800041808a981 */ /* 0x000522000c2e1d00 */
[C---:B-----5:R-:W-:Y:S01]  /*02d0*/  IMAD.WIDE R28, R3.reuse, 0x4, R28 ;  /* 0x00000004031c7825 */ /* 0x060fe200078e021c */
[----:B------:R-:W-:Y:S01]  /*02e0*/  LEA.HI R36, R36, R2, RZ, 0xa ;  /* 0x0000000224247211 */ /* 0x000fe200078f50ff */
[----:B------:R-:W-:Y:S01]  /*02f0*/  ULDC.64 UR6, c[0x0][0x238] ;  /* 0x00008e0000067ab9 */ /* 0x000fe20000000a00 */
[----:B------:R5:W4:Y:S01]  /*0300*/  @!P2 LDG.E.EL.128 R12, desc[UR4][R26.64+-0x800] ;  /* 0xfff800041a0ca981 */ /* 0x000b22000c2e1d00 */
[----:B0-----:R-:W-:-:S03]  /*0310*/  IMAD.WIDE R30, R3, 0x4, R30 ;  /* 0x00000004031e7825 */ /* 0x001fc600078e021e */
[----:B------:R0:W4:Y:S04]  /*0320*/  @!P2 LDG.E.EL.128 R16, desc[UR4][R28.64+-0x800] ;  /* 0xfff800041c10a981 */ /* 0x000128000c2e1d00 */
[----:B------:R0:W4:Y:S01]  /*0330*/  @!P2 LDG.E.EL.128 R20, desc[UR4][R30.64+-0x800] ;  /* 0xfff800041e14a981 */ /* 0x000122000c2e1d00 */
[----:B--2---:R-:W-:Y:S02]  /*0340*/  LOP3.LUT R25, R36, 0xfffffc00, RZ, 0xc0, !PT ;  /* 0xfffffc0024197812 */ /* 0x004fe400078ec0ff */
[----:B-----5:R-:W-:-:S03]  /*0350*/  CS2R R26, SRZ ;  /* 0x00000000001a7805 */ /* 0x020fc6000001ff00 */
[----:B------:R-:W-:Y:S01]  /*0360*/  IMAD.IADD R0, R2, 0x1, -R25 ;  /* 0x0000000102007824 */ /* 0x000fe200078e0a19 */
[----:B------:R-:W-:-:S03]  /*0370*/  CS2R R24, SRZ ;  /* 0x0000000000187805 */ /* 0x000fc6000001ff00 */
[C---:B-1----:R-:W-:Y:S01]  /*0380*/  IMAD.WIDE R32, R0.reuse, 0x4, R38 ;  /* 0x0000000400207825 */ /* 0x042fe200078e0226 */
[----:B------:R-:W-:-:S13]  /*0390*/  ISETP.GE.AND P3, PT, R0, 0x100, PT ;  /* 0x000001000000780c */ /* 0x000fda0003f66270 */
[----:B------:R1:W2:Y:S01]  /*03a0*/  @!P3 LDG.E.EL.128 R24, desc[UR4][R32.64] ;  /* 0x000000042018b981 */ /* 0x0002a2000c2e1d00 */
[C---:B------:R-:W-:Y:S02]  /*03b0*/  ISETP.GE.AND P0, PT, R3.reuse, 0x100, PT ;  /* 0x000001000300780c */ /* 0x040fe40003f06270 */
[----:B0-----:R-:W-:Y:S02]  /*03c0*/  CS2R R28, SRZ ;  /* 0x00000000001c7805 */ /* 0x001fe4000001ff00 */
[----:B------:R-:W-:Y:S01]  /*03d0*/  CS2R R30, SRZ ;  /* 0x00000000001e7805 */ /* 0x000fe2000001ff00 */
[----:B------:R-:W-:Y:S01]  /*03e0*/  IMAD.WIDE R38, R3, 0x4, R38 ;  /* 0x0000000403267825 */ /* 0x000fe200078e0226 */
[----:B------:R-:W-:-:S07]  /*03f0*/  LOP3.LUT R34, R0, 0xfffffd00, RZ, 0xc0, !PT ;  /* 0xfffffd0000227812 */ /* 0x000fce00078ec0ff */
[----:B------:R0:W5:Y:S01]  /*0400*/  @!P0 LDG.E.EL.128 R28, desc[UR4][R38.64] ;  /* 0x00000004261c8981 */ /* 0x000162000c2e1d00 */
[----:B------:R-:W-:Y:S02]  /*0410*/  ISETP.NE.AND P4, PT, R34, 0x100, PT ;  /* 0x000001002200780c */ /* 0x000fe40003f85270 */
[----:B-1----:R-:W-:Y:S02]  /*0420*/  CS2R R32, SRZ ;  /* 0x0000000000207805 */ /* 0x002fe4000001ff00 */
[----:B------:R-:W-:Y:S01]  /*0430*/  CS2R R34, SRZ ;  /* 0x0000000000227805 */ /* 0x000fe2000001ff00 */
[----:B---3--:R-:W-:-:S08]  /*0440*/  IMAD.WIDE R40, R0, 0x4, R40 ;  /* 0x0000000400287825 */ /* 0x008fd000078e0228 */
[----:B------:R1:W3:Y:S01]  /*0450*/  @!P4 LDG.E.EL.128 R32, desc[UR4][R40.64+-0x400] ;  /* 0xfffc00042820c981 */ /* 0x0002e2000c2e1d00 */
[----:B------:R-:W-:Y:S01]  /*0460*/  IMAD.MOV.U32 R42, RZ, RZ, 0x3e800000 ;  /* 0x3e800000ff2a7424 */ /* 0x000fe200078e00ff */
[----:B------:R-:W-:Y:S02]  /*0470*/  CS2R R50, SRZ ;  /* 0x0000000000327805 */ /* 0x000fe4000001ff00 */
[----:B------:R-:W-:Y:S02]  /*0480*/  SEL R6, R6, RZ, !P2 ;  /* 0x000000ff06067207 */ /* 0x000fe40005000000 */
[----:B------:R-:W-:Y:S02]  /*0490*/  SEL R7, R7, RZ, !P2 ;  /* 0x000000ff07077207 */ /* 0x000fe40005000000 */
[----:B------:R-:W-:Y:S01]  /*04a0*/  SEL R5, R5, RZ, !P2 ;  /* 0x000000ff05057207 */ /* 0x000fe20005000000 */
[----:B------:R-:W-:Y:S02]  /*04b0*/  FADD R6, R6, 9.9999997473787516356e-06 ;  /* 0x3727c5ac06067421 */ /* 0x000fe40000000000 */
[----:B------:R-:W-:-:S02]  /*04c0*/  FADD R7, R7, 9.9999997473787516356e-06 ;  /* 0x3727c5ac07077421 */ /* 0x000fc40000000000 */
[----:B------:R-:W1:Y:S01]  /*04d0*/  MUFU.SQRT R37, R6 ;  /* 0x0000000600257308 */ /* 0x000e620000002000 */
[----:B------:R-:W-:-:S07]  /*04e0*/  FADD R46, R5, 9.9999997473787516356e-06 ;  /* 0x3727c5ac052e7421 */ /* 0x000fce0000000000 */
[----:B0-----:R0:W0:Y:S01]  /*04f0*/  MUFU.SQRT R38, R7 ;  /* 0x0000000700267308 */ /* 0x0010220000002000 */
[----:B-1----:R-:W-:-:S07]  /*0500*/  FSETP.GT.AND P6, PT, R37, 8.50705917302346158658e+37, PT ;  /* 0x7e8000002500780b */ /* 0x002fce0003fc4000 */
[----:B------:R-:W1:Y:S01]  /*0510*/  MUFU.SQRT R46, R46 ;  /* 0x0000002e002e7308 */ /* 0x000e620000002000 */
[----:B------:R-:W-:Y:S02]  /*0520*/  FSETP.GEU.AND P1, PT, R37, 1.175494350822287508e-38, PT ;  /* 0x008000002500780b */ /* 0x000fe40003f2e000 */
[----:B------:R-:W-:Y:S02]  /*0530*/  FSEL R40, R42, 1, P6 ;  /* 0x3f8000002a287808 */ /* 0x000fe40003000000 */
[----:B0-----:R-:W-:Y:S02]  /*0540*/  SHF.R.S32.HI R7, RZ, 0xa, R36 ;  /* 0x0000000aff077819 */ /* 0x001fe40000011424 */
[----:B------:R-:W-:Y:S02]  /*0550*/  FSETP.GT.AND P5, PT, R38, 8.50705917302346158658e+37, PT ;  /* 0x7e8000002600780b */ /* 0x000fe40003fa4000 */
[----:B----4-:R-:W-:Y:S01]  /*0560*/  SEL R15, R15, RZ, !P2 ;  /* 0x000000ff0f0f7207 */ /* 0x010fe20005000000 */
[----:B------:R-:W-:Y:S01]  /*0570*/  IMAD.SHL.U32 R7, R7, 0x100, RZ ;  /* 0x0000010007077824 */ /* 0x000fe200078e00ff */
[----:B------:R-:W-:Y:S01]  /*0580*/  FSEL R39, R42, 1, P5 ;  /* 0x3f8000002a277808 */ /* 0x000fe20002800000 */
[----:B------:R-:W-:Y:S01]  /*0590*/  @P6 FMUL R37, R37, 0.25 ;  /* 0x3e80000025256820 */ /* 0x000fe20000400000 */
[----:B------:R-:W-:Y:S01]  /*05a0*/  FSETP.GEU.AND P6, PT, R38, 1.175494350822287508e-38, PT ;  /* 0x008000002600780b */ /* 0x000fe20003fce000 */
[----:B------:R-:W-:Y:S01]  /*05b0*/  @!P1 FMUL R40, R40, 16777216 ;  /* 0x4b80000028289820 */ /* 0x000fe20000400000 */
[----:B------:R-:W-:Y:S01]  /*05c0*/  SEL R36, R10, RZ, !P2 ;  /* 0x000000ff0a247207 */ /* 0x000fe20005000000 */
[----:B------:R-:W-:Y:S01]  /*05d0*/  @!P1 FMUL R37, R37, 16777216 ;  /* 0x4b80000025259820 */ /* 0x000fe20000400000 */
[----:B------:R-:W-:-:S02]  /*05e0*/  IADD3 R6, P1, R0, R7, RZ ;  /* 0x0000000700067210 */ /* 0x000fc40007f3e0ff */
[----:B------:R-:W-:Y:S01]  /*05f0*/  SEL R19, R19, RZ, !P2 ;  /* 0x000000ff13137207 */ /* 0x000fe20005000000 */
[----:B------:R-:W-:Y:S01]  /*0600*/  @P5 FMUL R38, R38, 0.25 ;  /* 0x3e80000026265820 */ /* 0x000fe20000400000 */
[----:B-1----:R-:W-:Y:S01]  /*0610*/  FSETP.GEU.AND P5, PT, R46, 1.175494350822287508e-38, PT ;  /* 0x008000002e00780b */ /* 0x002fe20003fae000 */
[----:B------:R-:W0:Y:S01]  /*0620*/  MUFU.RCP R37, R37 ;  /* 0x0000002500257308 */ /* 0x000e220000001000 */
[----:B------:R-:W-:Y:S01]  /*0630*/  IMAD.SHL.U32 R5, R6, 0x4, RZ ;  /* 0x0000000406057824 */ /* 0x000fe200078e00ff */
[----:B------:R-:W-:Y:S02]  /*0640*/  SEL R18, R18, RZ, !P2 ;  /* 0x000000ff12127207 */ /* 0x000fe40005000000 */
[----:B------:R-:W-:Y:S01]  /*0650*/  @!P6 FMUL R38, R38, 16777216 ;  /* 0x4b8000002626e820 */ /* 0x000fe20000400000 */
[----:B------:R-:W-:-:S05]  /*0660*/  @!P6 FMUL R39, R39, 16777216 ;  /* 0x4b8000002727e820 */ /* 0x000fca0000400000 */
[----:B------:R-:W1:Y:S01]  /*0670*/  MUFU.RCP R38, R38 ;  /* 0x0000002600267308 */ /* 0x000e620000001000 */
[----:B0-----:R-:W-:Y:S01]  /*0680*/  FMUL R42, R37, R40 ;  /* 0x00000028252a7220 */ /* 0x001fe20000400000 */
[----:B------:R-:W-:Y:S02]  /*0690*/  SEL R40, R11, RZ, !P2 ;  /* 0x000000ff0b287207 */ /* 0x000fe40005000000 */
[----:B------:R-:W-:Y:S02]  /*06a0*/  SEL R11, R14, RZ, !P2 ;  /* 0x000000ff0e0b7207 */ /* 0x000fe40005000000 */
[----:B------:R-:W-:Y:S01]  /*06b0*/  SHF.R.S32.HI R37, RZ, 0x1f, R7 ;  /* 0x0000001fff257819 */ /* 0x000fe20000011407 */
[----:B------:R-:W-:Y:S01]  /*06c0*/  FADD R10, R15, -R40 ;  /* 0x800000280f0a7221 */ /* 0x000fe20000000000 */
[----:B------:R-:W-:Y:S01]  /*06d0*/  SEL R40, R23, RZ, !P2 ;  /* 0x000000ff17287207 */ /* 0x000fe20005000000 */
[----:B------:R-:W-:Y:S01]  /*06e0*/  FADD R11, R11, -R36 ;  /* 0x800000240b0b7221 */ /* 0x000fe20000000000 */
[----:B------:R-:W-:Y:S01]  /*06f0*/  LEA.HI.X.SX32 R37, R0, R37, 0x1, P1 ;  /* 0x0000002500257211 */ /* 0x000fe200008f0eff */
[----:B-1----:R-:W-:Y:S01]  /*0700*/  FMUL R39, R38, R39 ;  /* 0x0000002726277220 */ /* 0x002fe20000400000 */
[----:B------:R-:W-:Y:S01]  /*0710*/  IADD3 R44, P1, R5, UR6, RZ ;  /* 0x00000006052c7c10 */ /* 0x000fe2000ff3e0ff */
[----:B------:R-:W-:Y:S01]  /*0720*/  FMUL R15, R42, R11 ;  /* 0x0000000b2a0f7220 */ /* 0x000fe20000400000 */
[----:B------:R-:W-:Y:S01]  /*0730*/  SHF.L.U64.HI R6, R6, 0x2, R37 ;  /* 0x0000000206067819 */ /* 0x000fe20000010225 */
[----:B------:R-:W-:Y:S01]  /*0740*/  FMUL R14, R39, R10 ;  /* 0x0000000a270e7220 */ /* 0x000fe20000400000 */
[----:B------:R-:W-:Y:S01]  /*0750*/  SEL R23, R22, RZ, !P2 ;  /* 0x000000ff16177207 */ /* 0x000fe20005000000 */
[----:B------:R-:W0:Y:S01]  /*0760*/  LDC.64 R10, c[0x0][0x240] ;  /* 0x00009000ff0a7b82 */ /* 0x000e220000000a00 */
[----:B------:R-:W-:Y:S01]  /*0770*/  IADD3.X R45, R6, UR7, RZ, P1, !PT ;  /* 0x00000007062d7c10 */ /* 0x000fe20008ffe4ff */
[----:B------:R-:W-:Y:S01]  /*0780*/  FFMA R55, R19, R14, R40 ;  /* 0x0000000e13377223 */ /* 0x000fe20000000028 */
[----:B------:R-:W-:Y:S01]  /*0790*/  FSETP.GT.AND P1, PT, R46, 8.50705917302346158658e+37, PT ;  /* 0x7e8000002e00780b */ /* 0x000fe20003f24000 */
[----:B------:R-:W-:Y:S01]  /*07a0*/  FFMA R54, R18, R15, R23 ;  /* 0x0000000f12367223 */ /* 0x000fe20000000017 */
[----:B------:R-:W-:-:S02]  /*07b0*/  CS2R R40, SRZ ;  /* 0x0000000000287805 */ /* 0x000fc4000001ff00 */
[----:B------:R-:W-:Y:S02]  /*07c0*/  CS2R R42, SRZ ;  /* 0x00000000002a7805 */ /* 0x000fe4000001ff00 */
[----:B------:R-:W-:Y:S01]  /*07d0*/  SEL R22, R9, RZ, !P2 ;  /* 0x000000ff09167207 */ /* 0x000fe20005000000 */
[----:B------:R-:W1:Y:S01]  /*07e0*/  LDC.64 R14, c[0x0][0x250] ;  /* 0x00009400ff0e7b82 */ /* 0x000e620000000a00 */
[----:B------:R-:W-:Y:S02]  /*07f0*/  CS2R R36, SRZ ;  /* 0x0000000000247805 */ /* 0x000fe4000001ff00 */
[----:B------:R-:W-:Y:S02]  /*0800*/  CS2R R38, SRZ ;  /* 0x0000000000267805 */ /* 0x000fe4000001ff00 */
[----:B--2---:R-:W-:Y:S01]  /*0810*/  SEL R26, R26, RZ, !P3 ;  /* 0x000000ff1a1a7207 */ /* 0x004fe20005800000 */
[----:B------:R-:W-:Y:S01]  /*0820*/  ULDC.64 UR6, c[0x0][0x288] ;  /* 0x0000a20000067ab9 */ /* 0x000fe20000000a00 */
[----:B------:R-:W-:Y:S01]  /*0830*/  @P1 FMUL R46, R46, 0.25 ;  /* 0x3e8000002e2e1820 */ /* 0x000fe20000400000 */
[----:B0-----:R-:W-:-:S04]  /*0840*/  IMAD.WIDE R18, R0, 0x4, R10 ;  /* 0x0000000400127825 */ /* 0x001fc800078e020a */
[----:B------:R-:W-:Y:S01]  /*0850*/  @!P5 FMUL R46, R46, 16777216 ;  /* 0x4b8000002e2ed820 */ /* 0x000fe20000400000 */
[----:B------:R-:W0:Y:S01]  /*0860*/  LDC.64 R10, c[0x0][0x258] ;  /* 0x00009600ff0a7b82 */ /* 0x000e220000000a00 */
[----:B------:R-:W-:Y:S01]  /*0870*/  SEL R9, R13, RZ, !P2 ;  /* 0x000000ff0d097207 */ /* 0x000fe20005000000 */
[----:B------:R2:W4:Y:S03]  /*0880*/  @!P4 LDG.E.EL.128 R36, desc[UR4][R44.64+-0x400] ;  /* 0xfffc00042c24c981 */ /* 0x000526000c2e1d00 */
[----:B------:R-:W3:Y:S01]  /*0890*/  MUFU.RCP R46, R46 ;  /* 0x0000002e002e7308 */ /* 0x000ee20000001000 */
[----:B------:R5:W4:Y:S01]  /*08a0*/  @!P4 LDG.E.EL.128 R40, desc[UR4][R18.64+-0x400] ;  /* 0xfffc00041228c981 */ /* 0x000b22000c2e1d00 */
[----:B------:R-:W-:Y:S01]  /*08b0*/  FADD R9, R9, -R22 ;  /* 0x8000001609097221 */ /* 0x000fe20000000000 */
[----:B-1----:R-:W-:Y:S01]  /*08c0*/  IMAD.WIDE R14, R0, 0x4, R14 ;  /* 0x00000004000e7825 */ /* 0x002fe200078e020e */
[----:B--2---:R-:W-:-:S03]  /*08d0*/  CS2R R44, SRZ ;  /* 0x00000000002c7805 */ /* 0x004fc6000001ff00 */
[----:B-----5:R-:W-:-:S05]  /*08e0*/  IMAD.MOV.U32 R19, RZ, RZ, 0x3e800000 ;  /* 0x3e800000ff137424 */ /* 0x020fca00078e00ff */
[----:B------:R-:W-:-:S05]  /*08f0*/  FSEL R23, R19, 1, P1 ;  /* 0x3f80000013177808 */ /* 0x000fca0000800000 */
[----:B------:R-:W-:-:S04]  /*0900*/  @!P5 FMUL R23, R23, 16777216 ;  /* 0x4b8000001717d820 */ /* 0x000fc80000400000 */
[----:B---3--:R-:W-:Y:S01]  /*0910*/  FMUL R48, R46, R23 ;  /* 0x000000172e307220 */ /* 0x008fe20000400000 */
[----:B------:R-:W-:Y:S01]  /*0920*/  CS2R R46, SRZ ;  /* 0x00000000002e7805 */ /* 0x000fe2000001ff00 */
[----:B0-----:R-:W-:-:S04]  /*0930*/  IMAD.WIDE R10, R0, 0x4, R10 ;  /* 0x00000004000a7825 */ /* 0x001fc800078e020a */
[----:B------:R-:W-:Y:S01]  /*0940*/  FMUL R61, R48, R9 ;  /* 0x00000009303d7220 */ /* 0x000fe20000400000 */
[----:B------:R-:W-:Y:S01]  /*0950*/  CS2R R48, SRZ ;  /* 0x0000000000307805 */ /* 0x000fe2000001ff00 */
[----:B------:R0:W2:Y:S05]  /*0960*/  @!P4 LDG.E.EL.128 R44, desc[UR4][R14.64+-0x400] ;  /* 0xfffc00040e2cc981 */ /* 0x0000aa000c2e1d00 */
[----:B------:R1:W3:Y:S01]  /*0970*/  @!P4 LDG.E.EL.128 R48, desc[UR4][R10.64+-0x400] ;  /* 0xfffc00040a30c981 */ /* 0x0002e2000c2e1d00 */
[----:B------:R-:W-:Y:S01]  /*0980*/  SEL R9, R24, RZ, !P3 ;  /* 0x000000ff18097207 */ /* 0x000fe20005800000 */
[----:B------:R-:W-:Y:S01]  /*0990*/  IMAD.MOV.U32 R24, RZ, RZ, R55 ;  /* 0x000000ffff187224 */ /* 0x000fe200078e0037 */
[----:B------:R-:W-:-:S02]  /*09a0*/  SEL R13, R25, RZ, !P3 ;  /* 0x000000ff190d7207 */ /* 0x000fc40005800000 */
[----:B------:R-:W-:Y:S01]  /*09b0*/  SEL R28, R28, RZ, !P0 ;  /* 0x000000ff1c1c7207 */ /* 0x000fe20004000000 */
[----:B------:R-:W-:Y:S01]  /*09c0*/  FADD R9, R9, 9.9999997473787516356e-06 ;  /* 0x3727c5ac09097421 */ /* 0x000fe20000000000 */
[----:B0-----:R-:W-:Y:S01]  /*09d0*/  SEL R14, R17, RZ, !P2 ;  /* 0x000000ff110e7207 */ /* 0x001fe20005000000 */
[----:B------:R-:W-:Y:S01]  /*09e0*/  FADD R13, R13, 9.9999997473787516356e-06 ;  /* 0x3727c5ac0d0d7421 */ /* 0x000fe20000000000 */
[----:B------:R-:W-:Y:S01]  /*09f0*/  SEL R29, R29, RZ, !P0 ;  /* 0x000000ff1d1d7207 */ /* 0x000fe20004000000 */
[----:B------:R0:W5:Y:S01]  /*0a00*/  MUFU.SQRT R18, R9 ;  /* 0x0000000900127308 */ /* 0x0001620000002000 */
[----:B-1----:R-:W-:Y:S01]  /*0a10*/  FADD R10, R26, 9.9999997473787516356e-06 ;  /* 0x3727c5ac1a0a7421 */ /* 0x002fe20000000000 */
[----:B------:R-:W-:Y:S01]  /*0a20*/  FADD R28, R28, 9.9999997473787516356e-06 ;  /* 0x3727c5ac1c1c7421 */ /* 0x000fe20000000000 */
[----:B------:R-:W-:Y:S01]  /*0a30*/  SEL R21, R21, RZ, !P2 ;  /* 0x000000ff15157207 */ /* 0x000fe20005000000 */
[----:B------:R-:W-:Y:S01]  /*0a40*/  FADD R29, R29, 9.9999997473787516356e-06 ;  /* 0x3727c5ac1d1d7421 */ /* 0x000fe20000000000 */
[----:B------:R-:W-:Y:S01]  /*0a50*/  SEL R32, R32, RZ, !P4 ;  /* 0x000000ff20207207 */ /* 0x000fe20006000000 */
[----:B------:R-:W-:Y:S01]  /*0a60*/  IMAD.MOV.U32 R26, RZ, RZ, R54 ;  /* 0x000000ffff1a7224 */ /* 0x000fe200078e0036 */
[----:B------:R-:W-:Y:S01]  /*0a70*/  SEL R4, R4, RZ, !P2 ;  /* 0x000000ff04047207 */ /* 0x000fe20005000000 */
[----:B------:R-:W1:Y:S01]  /*0a80*/  MUFU.SQRT R13, R13 ;  /* 0x0000000d000d7308 */ /* 0x000e620000002000 */
[----:B0-----:R-:W-:Y:S01]  /*0a90*/  SEL R9, R27, RZ, !P3 ;  /* 0x000000ff1b097207 */ /* 0x001fe20005800000 */
[----:B------:R-:W-:Y:S01]  /*0aa0*/  FFMA R61, R14, R61, R21 ;  /* 0x0000003d0e3d7223 */ /* 0x000fe20000000015 */
[----:B------:R-:W-:Y:S01]  /*0ab0*/  FADD R32, R32, 9.9999997473787516356e-06 ;  /* 0x3727c5ac20207421 */ /* 0x000fe20000000000 */
[----:B------:R-:W-:Y:S01]  /*0ac0*/  SEL R33, R33, RZ, !P4 ;  /* 0x000000ff21217207 */ /* 0x000fe20006000000 */
[----:B------:R-:W-:-:S02]  /*0ad0*/  IMAD.IADD R21, R0, 0x1, R7 ;  /* 0x0000000100157824 */ /* 0x000fc400078e0207 */
[----:B------:R-:W-:Y:S01]  /*0ae0*/  FADD R9, R9, 9.9999997473787516356e-06 ;  /* 0x3727c5ac09097421 */ /* 0x000fe20000000000 */
[C---:B-----5:R-:W-:Y:S01]  /*0af0*/  FSETP.GT.AND P6, PT, R18.reuse, 8.50705917302346158658e+37, PT ;  /* 0x7e8000001200780b */ /* 0x060fe20003fc4000 */
[----:B------:R-:W0:Y:S01]  /*0b00*/  MUFU.SQRT R10, R10 ;  /* 0x0000000a000a7308 */ /* 0x000e220000002000 */
[----:B------:R-:W-:Y:S01]  /*0b10*/  FSETP.GEU.AND P5, PT, R18, 1.175494350822287508e-38, PT ;  /* 0x008000001200780b */ /* 0x000fe20003fae000 */
[----:B------:R-:W-:Y:S01]  /*0b20*/  FADD R33, R33, 9.9999997473787516356e-06 ;  /* 0x3727c5ac21217421 */ /* 0x000fe20000000000 */
[----:B------:R-:W-:Y:S02]  /*0b30*/  FSEL R15, R19, 1, P6 ;  /* 0x3f800000130f7808 */ /* 0x000fe40003000000 */
[----:B------:R-:W-:Y:S02]  /*0b40*/  SEL R34, R34, RZ, !P4 ;  /* 0x000000ff22227207 */ /* 0x000fe40006000000 */
[----:B-1----:R-:W-:Y:S01]  /*0b50*/  FSETP.GT.AND P1, PT, R13, 8.50705917302346158658e+37, PT ;  /* 0x7e8000000d00780b */ /* 0x002fe20003f24000 */
[----:B------:R-:W-:Y:S01]  /*0b60*/  MUFU.SQRT R11, R9 ;  /* 0x00000009000b7308 */ /* 0x000fe20000002000 */
[----:B------:R-:W-:Y:S01]  /*0b70*/  SEL R35, R35, RZ, !P4 ;  /* 0x000000ff23237207 */ /* 0x000fe20006000000 */
[----:B------:R-:W-:Y:S01]  /*0b80*/  FADD R34, R34, 9.9999997473787516356e-06 ;  /* 0x3727c5ac22227421 */ /* 0x000fe20000000000 */
[----:B------:R-:W-:Y:S01]  /*0b90*/  SEL R12, R12, RZ, !P2 ;  /* 0x000000ff0c0c7207 */ /* 0x000fe20005000000 */
[----:B------:R-:W-:Y:S01]  /*0ba0*/  @P6 FMUL R18, R18, 0.25 ;  /* 0x3e80000012126820 */ /* 0x000fe20000400000 */
[----:B------:R-:W-:Y:S01]  /*0bb0*/  FSETP.GEU.AND P6, PT, R13, 1.175494350822287508e-38, PT ;  /* 0x008000000d00780b */ /* 0x000fe20003fce000 */
[----:B------:R-:W-:Y:S01]  /*0bc0*/  @!P5 FMUL R15, R15, 16777216 ;  /* 0x4b8000000f0fd820 */ /* 0x000fe20000400000 */
[----:B------:R-:W-:Y:S01]  /*0bd0*/  FADD R35, R35, 9.9999997473787516356e-06 ;  /* 0x3727c5ac23237421 */ /* 0x000fe20000000000 */
[----:B------:R-:W-:Y:S01]  /*0be0*/  @!P5 FMUL R18, R18, 16777216 ;  /* 0x4b8000001212d820 */ /* 0x000fe20000400000 */
[----:B0-----:R-:W-:Y:S01]  /*0bf0*/  FSETP.GT.AND P5, PT, R10, 8.50705917302346158658e+37, PT ;  /* 0x7e8000000a00780b */ /* 0x001fe20003fa4000 */
[----:B------:R-:W-:Y:S01]  /*0c00*/  MUFU.SQRT R28, R28 ;  /* 0x0000001c001c7308 */ /* 0x000fe20000002000 */
[----:B------:R-:W-:Y:S01]  /*0c10*/  SEL R30, R30, RZ, !P0 ;  /* 0x000000ff1e1e7207 */ /* 0x000fe20004000000 */
[----:B------:R-:W-:Y:S01]  /*0c20*/  @P1 FMUL R13, R13, 0.25 ;  /* 0x3e8000000d0d1820 */ /* 0x000fe20000400000 */
[----:B------:R-:W-:-:S02]  /*0c30*/  FSEL R17, R19, 1, P5 ;  /* 0x3f80000013117808 */ /* 0x000fc40002800000 */
[----:B------:R-:W-:Y:S01]  /*0c40*/  SEL R16, R16, RZ, !P2 ;  /* 0x000000ff10107207 */ /* 0x000fe20005000000 */
[----:B------:R-:W-:Y:S01]  /*0c50*/  FADD R27, R30, 9.9999997473787516356e-06 ;  /* 0x3727c5ac1e1b7421 */ /* 0x000fe20000000000 */
[----:B------:R-:W-:Y:S01]  /*0c60*/  SEL R31, R31, RZ, !P0 ;  /* 0x000000ff1f1f7207 */ /* 0x000fe20004000000 */
[----:B------:R-:W0:Y:S01]  /*0c70*/  MUFU.RCP R18, R18 ;  /* 0x0000001200127308 */ /* 0x000e220000001000 */
[----:B------:R-:W-:Y:S01]  /*0c80*/  @!P6 FMUL R13, R13, 16777216 ;  /* 0x4b8000000d0de820 */ /* 0x000fe20000400000 */
[----:B------:R-:W-:-:S06]  /*0c90*/  P2R R54, PR, RZ, 0x4 ;  /* 0x00000004ff367803 */ /* 0x000fcc0000000000 */
[----:B------:R-:W1:Y:S01]  /*0ca0*/  MUFU.SQRT R9, R29 ;  /* 0x0000001d00097308 */ /* 0x000e620000002000 */
[----:B0-----:R-:W-:Y:S01]  /*0cb0*/  FMUL R23, R18, R15 ;  /* 0x0000000f12177220 */ /* 0x001fe20000400000 */
[----:B------:R-:W-:-:S06]  /*0cc0*/  FSEL R15, R19, 1, P1 ;  /* 0x3f800000130f7808 */ /* 0x000fcc0000800000 */
[----:B------:R-:W-:Y:S01]  /*0cd0*/  MUFU.SQRT R32, R32 ;  /* 0x0000002000207308 */ /* 0x000fe20000002000 */
[C---:B------:R-:W-:Y:S01]  /*0ce0*/  FSETP.GEU.AND P1, PT, R10.reuse, 1.175494350822287508e-38, PT ;  /* 0x008000000a00780b */ /* 0x040fe20003f2e000 */
[----:B------:R-:W-:Y:S01]  /*0cf0*/  @P5 FMUL R10, R10, 0.25 ;  /* 0x3e8000000a0a5820 */ /* 0x000fe20000400000 */
[----:B------:R-:W-:Y:S01]  /*0d00*/  FSETP.GEU.AND P5, PT, R11, 1.175494350822287508e-38, PT ;  /* 0x008000000b00780b */ /* 0x000fe20003fae000 */
[----:B------:R-:W-:Y:S01]  /*0d10*/  @!P6 FMUL R15, R15, 16777216 ;  /* 0x4b8000000f0fe820 */ /* 0x000fe20000400000 */
[----:B------:R-:W-:-:S03]  /*0d20*/  FSETP.GT.AND P6, PT, R11, 8.50705917302346158658e+37, PT ;  /* 0x7e8000000b00780b */ /* 0x000fc60003fc4000 */
[----:B------:R0:W5:Y:S01]  /*0d30*/  MUFU.RCP R60, R13 ;  /* 0x0000000d003c7308 */ /* 0x0001620000001000 */
[----:B------:R-:W-:-:S05]  /*0d40*/  FSEL R14, R19, 1, P6 ;  /* 0x3f800000130e7808 */ /* 0x000fca0003000000 */
[----:B------:R-:W-:Y:S01]  /*0d50*/  @!P1 FMUL R10, R10, 16777216 ;  /* 0x4b8000000a0a9820 */ /* 0x000fe20000400000 */
[----:B------:R-:W-:Y:S01]  /*0d60*/  @!P1 FMUL R17, R17, 16777216 ;  /* 0x4b80000011119820 */ /* 0x000fe20000400000 */
[----:B------:R-:W-:Y:S01]  /*0d70*/  FSETP.GT.AND P1, PT, R28, 8.50705917302346158658e+37, PT ;  /* 0x7e8000001c00780b */ /* 0x000fe20003f24000 */
[----:B------:R-:W-:Y:S01]  /*0d80*/  @!P5 FMUL R14, R14, 16777216 ;  /* 0x4b8000000e0ed820 */ /* 0x000fe20000400000 */
[----:B------:R-:W-:Y:S01]  /*0d90*/  @P6 FMUL R11, R11, 0.25 ;  /* 0x3e8000000b0b6820 */ /* 0x000fe20000400000 */
[----:B------:R-:W-:Y:S01]  /*0da0*/  FSETP.GEU.AND P6, PT, R28, 1.175494350822287508e-38, PT ;  /* 0x008000001c00780b */ /* 0x000fe20003fce000 */
[----:B0-----:R-:W-:Y:S01]  /*0db0*/  FADD R13, R4, 9.9999997473787516356e-06 ;  /* 0x3727c5ac040d7421 */ /* 0x001fe20000000000 */
[----:B------:R-:W0:Y:S01]  /*0dc0*/  MUFU.RCP R58, R10 ;  /* 0x0000000a003a7308 */ /* 0x000e220000001000 */
[----:B------:R-:W-:Y:S01]  /*0dd0*/  @!P5 FMUL R11, R11, 16777216 ;  /* 0x4b8000000b0bd820 */ /* 0x000fe20000400000 */
[----:B-1----:R-:W-:Y:S01]  /*0de0*/  FSETP.GT.AND P5, PT, R9, 8.50705917302346158658e+37, PT ;  /* 0x7e8000000900780b */ /* 0x002fe20003fa4000 */
[----:B-----5:R-:W-:-:S03]  /*0df0*/  FMUL R60, R60, R15 ;  /* 0x0000000f3c3c7220 */ /* 0x020fc60000400000 */
[----:B------:R-:W-:Y:S02]  /*0e00*/  FSEL R4, R19, 1, P5 ;  /* 0x3f80000013047808 */ /* 0x000fe40002800000 */
[----:B------:R-:W1:Y:S01]  /*0e10*/  MUFU.RCP R11, R11 ;  /* 0x0000000b000b7308 */ /* 0x000e620000001000 */
[----:B------:R-:W-:-:S04]  /*0e20*/  @P1 FMUL R28, R28, 0.25 ;  /* 0x3e8000001c1c1820 */ /* 0x000fc80000400000 */
[----:B------:R-:W-:Y:S01]  /*0e30*/  @!P6 FMUL R28, R28, 16777216 ;  /* 0x4b8000001c1ce820 */ /* 0x000fe20000400000 */
[----:B0-----:R-:W-:Y:S02]  /*0e40*/  FMUL R58, R58, R17 ;  /* 0x000000113a3a7220 */ /* 0x001fe40000400000 */
[----:B------:R-:W0:Y:S01]  /*0e50*/  MUFU.SQRT R13, R13 ;  /* 0x0000000d000d7308 */ /* 0x000e220000002000 */
[----:B-1----:R-:W-:Y:S01]  /*0e60*/  FMUL R22, R11, R14 ;  /* 0x0000000e0b167220 */ /* 0x002fe20000400000 */
[----:B------:R-:W-:-:S06]  /*0e70*/  FSEL R11, R19, 1, P1 ;  /* 0x3f800000130b7808 */ /* 0x000fcc0000800000 */
[----:B------:R-:W1:Y:S01]  /*0e80*/  MUFU.RCP R56, R28 ;  /* 0x0000001c00387308 */ /* 0x000e620000001000 */
[C---:B------:R-:W-:Y:S01]  /*0e90*/  FSETP.GEU.AND P1, PT, R9.reuse, 1.175494350822287508e-38, PT ;  /* 0x008000000900780b */ /* 0x040fe20003f2e000 */
[----:B------:R-:W-:Y:S01]  /*0ea0*/  @P5 FMUL R9, R9, 0.25 ;  /* 0x3e80000009095820 */ /* 0x000fe20000400000 */
[C---:B------:R-:W-:Y:S01]  /*0eb0*/  FSETP.GEU.AND P5, PT, R32.reuse, 1.175494350822287508e-38, PT ;  /* 0x008000002000780b */ /* 0x040fe20003fae000 */
[----:B------:R-:W-:Y:S01]  /*0ec0*/  @!P6 FMUL R11, R11, 16777216 ;  /* 0x4b8000000b0be820 */ /* 0x000fe20000400000 */
[----:B------:R-:W-:-:S03]  /*0ed0*/  FSETP.GT.AND P6, PT, R32, 8.50705917302346158658e+37, PT ;  /* 0x7e8000002000780b */ /* 0x000fc60003fc4000 */
[----:B------:R-:W5:Y:S06]  /*0ee0*/  MUFU.SQRT R10, R33 ;  /* 0x00000021000a7308 */ /* 0x000f6c0000002000 */
[----:B------:R-:W-:Y:S01]  /*0ef0*/  @!P1 FMUL R9, R9, 16777216 ;  /* 0x4b80000009099820 */ /* 0x000fe20000400000 */
[----:B------:R-:W-:Y:S01]  /*0f00*/  @!P1 FMUL R4, R4, 16777216 ;  /* 0x4b80000004049820 */ /* 0x000fe20000400000 */
[----:B0-----:R-:W-:Y:S01]  /*0f10*/  FSETP.GT.AND P1, PT, R13, 8.50705917302346158658e+37, PT ;  /* 0x7e8000000d00780b */ /* 0x001fe20003f24000 */
[----:B-1----:R-:W-:Y:S01]  /*0f20*/  FMUL R56, R56, R11 ;  /* 0x0000000b38387220 */ /* 0x002fe20000400000 */
[----:B------:R-:W-:Y:S01]  /*0f30*/  @P6 FMUL R32, R32, 0.25 ;  /* 0x3e80000020206820 */ /* 0x000fe20000400000 */
[----:B------:R-:W-:Y:S01]  /*0f40*/  FSEL R11, R19, 1, P6 ;  /* 0x3f800000130b7808 */ /* 0x000fe20003000000 */
[----:B------:R-:W0:Y:S01]  /*0f50*/  MUFU.SQRT R34, R34 ;  /* 0x0000002200227308 */ /* 0x000e220000002000 */
[----:B------:R-:W-:Y:S01]  /*0f60*/  FSETP.GEU.AND P6, PT, R13, 1.175494350822287508e-38, PT ;  /* 0x008000000d00780b */ /* 0x000fe20003fce000 */
[----:B------:R-:W-:Y:S01]  /*0f70*/  @!P5 FMUL R32, R32, 16777216 ;  /* 0x4b8000002020d820 */ /* 0x000fe20000400000 */
[----:B------:R-:W-:Y:S01]  /*0f80*/  FSEL R14, R19, 1, P1 ;  /* 0x3f800000130e7808 */ /* 0x000fe20000800000 */
[----:B------:R-:W-:Y:S01]  /*0f90*/  @!P5 FMUL R11, R11, 16777216 ;  /* 0x4b8000000b0bd820 */ /* 0x000fe20000400000 */
[----:B-----5:R-:W-:-:S03]  /*0fa0*/  FSETP.GT.AND P5, PT, R10, 8.50705917302346158658e+37, PT ;  /* 0x7e8000000a00780b */ /* 0x020fc60003fa4000 */
[----:B------:R-:W1:Y:S01]  /*0fb0*/  MUFU.SQRT R35, R35 ;  /* 0x0000002300237308 */ /* 0x000e620000002000 */
[----:B------:R-:W-:Y:S01]  /*0fc0*/  @P1 FMUL R13, R13, 0.25 ;  /* 0x3e8000000d0d1820 */ /* 0x000fe20000400000 */
[----:B------:R-:W-:-:S04]  /*0fd0*/  FSETP.GEU.AND P1, PT, R10, 1.175494350822287508e-38, PT ;  /* 0x008000000a00780b */ /* 0x000fc80003f2e000 */
[----:B------:R-:W-:Y:S01]  /*0fe0*/  @!P6 FMUL R13, R13, 16777216 ;  /* 0x4b8000000d0de820 */ /* 0x000fe20000400000 */
[----:B------:R-:W-:Y:S01]  /*0ff0*/  @!P6 FMUL R14, R14, 16777216 ;  /* 0x4b8000000e0ee820 */ /* 0x000fe20000400000 */
[----:B------:R5:W1:Y:S01]  /*1000*/  MUFU.RCP R55, R9 ;  /* 0x0000000900377308 */ /* 0x000a620000001000 */
[----:B0-----:R-:W-:Y:S01]  /*1010*/  FSETP.GT.AND P6, PT, R34, 8.50705917302346158658e+37, PT ;  /* 0x7e8000002200780b */ /* 0x001fe20003fc4000 */
[----:B------:R-:W-:-:S05]  /*1020*/  @P5 FMUL R10, R10, 0.25 ;  /* 0x3e8000000a0a5820 */ /* 0x000fca0000400000 */
[----:B------:R-:W-:Y:S01]  /*1030*/  @!P1 FMUL R10, R10, 16777216 ;  /* 0x4b8000000a0a9820 */ /* 0x000fe20000400000 */
[----:B------:R-:W0:Y:S01]  /*1040*/  MUFU.RCP R13, R13 ;  /* 0x0000000d000d7308 */ /* 0x000e220000001000 */
[----:B-----5:R-:W-:Y:S02]  /*1050*/  FSEL R9, R19, 1, P5 ;  /* 0x3f80000013097808 */ /* 0x020fe40002800000 */
[----:B------:R-:W-:-:S03]  /*1060*/  FSETP.GEU.AND P5, PT, R34, 1.175494350822287508e-38, PT ;  /* 0x008000002200780b */ /* 0x000fc60003fae000 */
[----:B------:R-:W-:Y:S01]  /*1070*/  @!P1 FMUL R9, R9, 16777216 ;  /* 0x4b80000009099820 */ /* 0x000fe20000400000 */
[----:B-1----:R-:W-:Y:S01]  /*1080*/  FSETP.GT.AND P1, PT, R35, 8.50705917302346158658e+37, PT ;  /* 0x7e8000002300780b */ /* 0x002fe20003f24000 */
[----:B------:R-:W1:Y:S01]  /*1090*/  MUFU.RCP R32, R32 ;  /* 0x0000002000207308 */ /* 0x000e620000001000 */
[----:B------:R-:W-:Y:S01]  /*10a0*/  FMUL R55, R55, R4 ;  /* 0x0000000437377220 */ /* 0x000fe20000400000 */
[----:B------:R-:W-:Y:S01]  /*10b0*/  @P6 FMUL R34, R34, 0.25 ;  /* 0x3e80000022226820 */ /* 0x000fe20000400000 */
[----:B0-----:R-:W-:Y:S01]  /*10c0*/  FMUL R57, R13, R14 ;  /* 0x0000000e0d397220 */ /* 0x001fe20000400000 */
[----:B------:R-:W-:-:S04]  /*10d0*/  SEL R13, R8, RZ, !P2 ;  /* 0x000000ff080d7207 */ /* 0x000fc80005000000 */
[----:B------:R-:W0:Y:S01]  /*10e0*/  MUFU.RCP R14, R10 ;  /* 0x0000000a000e7308 */ /* 0x000e220000001000 */
[----:B------:R-:W-:Y:S01]  /*10f0*/  @!P5 FMUL R34, R34, 16777216 ;  /* 0x4b8000002222d820 */ /* 0x000fe20000400000 */
[----:B------:R-:W-:Y:S01]  /*1100*/  FADD R8, R12, -R13 ;  /* 0x8000000d0c087221 */ /* 0x000fe20000000000 */
[----:B------:R-:W-:Y:S01]  /*1110*/  SEL R13, R20, RZ, !P2 ;  /* 0x000000ff140d7207 */ /* 0x000fe20005000000 */
[----:B-1----:R-:W-:Y:S01]  /*1120*/  FMUL R4, R32, R11 ;  /* 0x0000000b20047220 */ /* 0x002fe20000400000 */
[----:B------:R-:W-:Y:S01]  /*1130*/  FSEL R11, R19, 1, P6 ;  /* 0x3f800000130b7808 */ /* 0x000fe20003000000 */
[----:B------:R-:W-:Y:S01]  /*1140*/  FMUL R57, R57, R8 ;  /* 0x0000000839397220 */ /* 0x000fe20000400000 */
[C---:B------:R-:W-:Y:S01]  /*1150*/  FSETP.GEU.AND P6, PT, R35.reuse, 1.175494350822287508e-38, PT ;  /* 0x008000002300780b */ /* 0x040fe20003fce000 */
[----:B------:R-:W-:Y:S01]  /*1160*/  @P1 FMUL R35, R35, 0.25 ;  /* 0x3e80000023231820 */ /* 0x000fe20000400000 */
[----:B------:R-:W1:Y:S01]  /*1170*/  MUFU.RCP R34, R34 ;  /* 0x0000002200227308 */ /* 0x000e620000001000 */
[----:B------:R-:W-:Y:S01]  /*1180*/  FFMA R57, R16, R57, R13 ;  /* 0x0000003910397223 */ /* 0x000fe2000000000d */
[----:B------:R-:W-:Y:S01]  /*1190*/  IMAD.IADD R13, R3, 0x1, R59 ;  /* 0x00000001030d7824 */ /* 0x000fe200078e023b */
[----:B------:R-:W-:Y:S01]  /*11a0*/  FSEL R12, R19, 1, P1 ;  /* 0x3f800000130c7808 */ /* 0x000fe20000800000 */
[----:B0-----:R-:W-:Y:S01]  /*11b0*/  FMUL R14, R14, R9 ;  /* 0x000000090e0e7220 */ /* 0x001fe20000400000 */
[----:B------:R-:W-:Y:S01]  /*11c0*/  IMAD.MOV.U32 R59, RZ, RZ, R24 ;  /* 0x000000ffff3b7224 */ /* 0x000fe200078e0018 */
[----:B------:R-:W0:Y:S01]  /*11d0*/  LDC.64 R8, c[0x0][0x210] ;  /* 0x00008400ff087b82 */ /* 0x000e220000000a00 */
[----:B------:R-:W-:Y:S01]  /*11e0*/  @!P5 FMUL R11, R11, 16777216 ;  /* 0x4b8000000b0bd820 */ /* 0x000fe20000400000 */
[----:B------:R-:W5:Y:S03]  /*11f0*/  MUFU.SQRT R27, R27 ;  /* 0x0000001b001b7308 */ /* 0x000f660000002000 */
[----:B------:R-:W-:Y:S01]  /*1200*/  @!P6 FMUL R35, R35, 16777216 ;  /* 0x4b8000002323e820 */ /* 0x000fe20000400000 */
[----:B------:R-:W-:-:S02]  /*1210*/  @!P6 FMUL R12, R12, 16777216 ;  /* 0x4b8000000c0ce820 */ /* 0x000fc40000400000 */
[----:B------:R-:W2:Y:S01]  /*1220*/  LDC.64 R24, c[0x0][0x218] ;  /* 0x00008600ff187b82 */ /* 0x000ea20000000a00 */
[----:B-1----:R-:W-:Y:S02]  /*1230*/  FMUL R10, R34, R11 ;  /* 0x0000000b220a7220 */ /* 0x002fe40000400000 */
[----:B------:R-:W1:Y:S01]  /*1240*/  MUFU.RCP R35, R35 ;  /* 0x0000002300237308 */ /* 0x000e620000001000 */
[C---:B-----5:R-:W-:Y:S02]  /*1250*/  FSETP.GT.AND P6, PT, R27.reuse, 8.50705917302346158658e+37, PT ;  /* 0x7e8000001b00780b */ /* 0x060fe40003fc4000 */
[----:B------:R-:W-:Y:S01]  /*1260*/  FSETP.GEU.AND P1, PT, R27, 1.175494350822287508e-38, PT ;  /* 0x008000001b00780b */ /* 0x000fe20003f2e000 */
[----:B0-----:R-:W-:-:S04]  /*1270*/  IMAD.WIDE R20, R21, 0x4, R8 ;  /* 0x0000000415147825 */ /* 0x001fc800078e0208 */
[----:B-1----:R-:W-:Y:S01]  /*1280*/  FMUL R11, R35, R12 ;  /* 0x0000000c230b7220 */ /* 0x002fe20000400000 */
[----:B------:R-:W-:-:S05]  /*1290*/  IMAD.WIDE R12, R13, 0x4, R8 ;  /* 0x000000040d0c7825 */ /* 0x000fca00078e0208 */
[----:B------:R-:W-:-:S04]  /*12a0*/  @P6 FMUL R27, R27, 0.25 ;  /* 0x3e8000001b1b6820 */ /* 0x000fc80000400000 */
[----:B------:R-:W-:Y:S01]  /*12b0*/  @!P1 FMUL R27, R27, 16777216 ;  /* 0x4b8000001b1b9820 */ /* 0x000fe20000400000 */
[----:B------:R-:W-:-:S03]  /*12c0*/  ISETP.GT.AND P5, PT, R0, 0x2ff, PT ;  /* 0x000002ff0000780c */ /* 0x000fc60003fa4270 */
[----:B------:R0:W1:Y:S01]  /*12d0*/  MUFU.RCP R34, R27 ;  /* 0x0000001b00227308 */ /* 0x0000620000001000 */
[----:B----4-:R-:W-:Y:S02]  /*12e0*/  SEL R38, R38, RZ, !P4 ;  /* 0x000000ff26267207 */ /* 0x010fe40006000000 */
[----:B------:R-:W-:Y:S02]  /*12f0*/  SEL R39, R39, RZ, !P4 ;  /* 0x000000ff27277207 */ /* 0x000fe40006000000 */
[----:B------:R-:W-:Y:S01]  /*1300*/  SEL R18, R43, RZ, !P4 ;  /* 0x000000ff2b127207 */ /* 0x000fe20006000000 */
[----:B------:R-:W-:Y:S01]  /*1310*/  IMAD.MOV.U32 R43, RZ, RZ, R23 ;  /* 0x000000ffff2b7224 */ /* 0x000fe200078e0017 */
[----:B------:R-:W-:Y:S01]  /*1320*/  SEL R7, R42, RZ, !P4 ;  /* 0x000000ff2a077207 */ /* 0x000fe20006000000 */
[----:B------:R-:W-:Y:S01]  /*1330*/  IMAD.MOV.U32 R42, RZ, RZ, R22 ;  /* 0x000000ffff2a7224 */ /* 0x000fe200078e0016 */
[----:B------:R-:W-:Y:S01]  /*1340*/  SEL R17, R37, RZ, !P4 ;  /* 0x000000ff25117207 */ /* 0x000fe20006000000 */
[----:B------:R-:W-:Y:S01]  /*1350*/  FADD R8, R39, -R18 ;  /* 0x8000001227087221 */ /* 0x000fe20000000000 */
[----:B------:R-:W-:Y:S01]  /*1360*/  SEL R16, R41, RZ, !P4 ;  /* 0x000000ff29107207 */ /* 0x000fe20006000000 */
[----:B------:R-:W-:Y:S01]  /*1370*/  FADD R9, R38, -R7 ;  /* 0x8000000726097221 */ /* 0x000fe20000000000 */
[----:B------:R-:W-:Y:S01]  /*1380*/  SEL R19, R36, RZ, !P4 ;  /* 0x000000ff24137207 */ /* 0x000fe20006000000 */
[----:B------:R-:W-:Y:S01]  /*1390*/  FMUL R7, R11, R8 ;  /* 0x000000080b077220 */ /* 0x000fe20000400000 */
[----:B------:R-:W-:Y:S01]  /*13a0*/  SEL R40, R40, RZ, !P4 ;  /* 0x000000ff28287207 */ /* 0x000fe20006000000 */
[----:B------:R-:W-:Y:S01]  /*13b0*/  FADD R17, R17, -R16 ;  /* 0x8000001011117221 */ /* 0x000fe20000000000 */
[----:B------:R-:W-:Y:S01]  /*13c0*/  FMUL R15, R10, R9 ;  /* 0x000000090a0f7220 */ /* 0x000fe20000400000 */
[----:B------:R-:W-:-:S02]  /*13d0*/  CS2R R8, SRZ ;  /* 0x0000000000087805 */ /* 0x000fc4000001ff00 */
[----:B------:R-:W-:Y:S01]  /*13e0*/  CS2R R10, SRZ ;  /* 0x00000000000a7805 */ /* 0x000fe2000001ff00 */
[----:B------:R-:W-:Y:S01]  /*13f0*/  FADD R19, R19, -R40 ;  /* 0x8000002813137221 */ /* 0x000fe20000000000 */
[----:B------:R-:W-:Y:S01]  /*1400*/  FMUL R28, R14, R17 ;  /* 0x000000110e1c7220 */ /* 0x000fe20000400000 */
[----:B------:R-:W4:Y:S02]  /*1410*/  LDC.64 R40, c[0x0][0x290] ;  /* 0x0000a400ff287b82 */ /* 0x000f240000000a00 */
[----:B------:R-:W-:Y:S01]  /*1420*/  FMUL R30, R4, R19 ;  /* 0x00000013041e7220 */ /* 0x000fe20000400000 */
[----:B------:R5:W4:Y:S01]  /*1430*/  @!P0 LDG.E.EL.128 R8, desc[UR4][R12.64] ;  /* 0x000000040c088981 */ /* 0x000b22000c2e1d00 */
[----:B------:R-:W-:Y:S02]  /*1440*/  CS2R R18, SRZ ;  /* 0x0000000000127805 */ /* 0x000fe4000001ff00 */
[----:B--2---:R-:W-:Y:S02]  /*1450*/  SEL R16, R47, RZ, !P4 ;  /* 0x000000ff2f107207 */ /* 0x004fe40006000000 */
[----:B------:R-:W-:-:S02]  /*1460*/  SEL R46, R46, RZ, !P4 ;  /* 0x000000ff2e2e7207 */ /* 0x000fc40006000000 */
[----:B---3--:R-:W-:Y:S02]  /*1470*/  SEL R51, R51, RZ, !P4 ;  /* 0x000000ff33337207 */ /* 0x008fe40006000000 */
[----:B------:R-:W-:Y:S02]  /*1480*/  SEL R23, R50, RZ, !P4 ;  /* 0x000000ff32177207 */ /* 0x000fe40006000000 */
[----:B-----5:R-:W-:Y:S01]  /*1490*/  CS2R R12, SRZ ;  /* 0x00000000000c7805 */ /* 0x020fe2000001ff00 */
[----:B------:R-:W-:Y:S02]  /*14a0*/  IMAD.MOV.U32 R39, RZ, RZ, 0x3e800000 ;  /* 0x3e800000ff277424 */ /* 0x000fe400078e00ff */
[----:B------:R-:W-:Y:S01]  /*14b0*/  FFMA R4, R16, R7, R51 ;  /* 0x0000000710047223 */ /* 0x000fe20000000033 */
[----:B------:R-:W-:Y:S02]  /*14c0*/  IMAD.MOV.U32 R47, RZ, RZ, R26 ;  /* 0x000000ffff2f7224 */ /* 0x000fe400078e001a */
[----:B------:R-:W-:Y:S01]  /*14d0*/  FFMA R7, R46, R15, R23 ;  /* 0x0000000f2e077223 */ /* 0x000fe20000000017 */
[----:B------:R-:W-:-:S02]  /*14e0*/  CS2R R14, SRZ ;  /* 0x00000000000e7805 */ /* 0x000fc4000001ff00 */
[----:B------:R-:W-:Y:S01]  /*14f0*/  CS2R R16, SRZ ;  /* 0x0000000000107805 */ /* 0x000fe2000001ff00 */
[----:B------:R-:W-:Y:S01]  /*1500*/  IMAD.WIDE R22, R3, 0x4, R24 ;  /* 0x0000000403167825 */ /* 0x000fe200078e0218 */
[----:B------:R-:W-:-:S04]  /*1510*/  SEL R45, R45, RZ, !P4 ;  /* 0x000000ff2d2d7207 */ /* 0x000fc80006000000 */
[----:B------:R2:W3:Y:S01]  /*1520*/  @!P0 LDG.E.EL.128 R12, desc[UR4][R22.64] ;  /* 0x00000004160c8981 */ /* 0x0004e2000c2e1d00 */
[----:B------:R-:W-:Y:S01]  /*1530*/  SEL R26, R49, RZ, !P4 ;  /* 0x000000ff311a7207 */ /* 0x000fe20006000000 */
[----:B------:R-:W-:Y:S02]  /*1540*/  IMAD.WIDE R24, R0, 0x4, R24 ;  /* 0x0000000400187825 */ /* 0x000fe400078e0218 */
[----:B------:R5:W3:Y:S01]  /*1550*/  @!P3 LDG.E.EL.128 R16, desc[UR4][R20.64] ;  /* 0x000000041410b981 */ /* 0x000ae2000c2e1d00 */
[----:B------:R-:W-:Y:S02]  /*1560*/  SEL R33, R44, RZ, !P4 ;  /* 0x000000ff2c217207 */ /* 0x000fe40006000000 */
[----:B------:R-:W-:Y:S02]  /*1570*/  SEL R48, R48, RZ, !P4 ;  /* 0x000000ff30307207 */ /* 0x000fe40006000000 */
[----:B--2---:R-:W-:Y:S02]  /*1580*/  CS2R R22, SRZ ;  /* 0x0000000000167805 */ /* 0x004fe4000001ff00 */
[----:B------:R-:W-:-:S02]  /*1590*/  FSEL R35, R39, 1, P6 ;  /* 0x3f80000027237808 */ /* 0x000fc40003000000 */
[----:B-----5:R-:W-:Y:S02]  /*15a0*/  CS2R R20, SRZ ;  /* 0x0000000000147805 */ /* 0x020fe4000001ff00 */
[----:B------:R-:W-:Y:S01]  /*15b0*/  IADD3 R32, P6, R5, UR6, RZ ;  /* 0x0000000605207c10 */ /* 0x000fe2000ffde0ff */
[----:B------:R-:W-:Y:S01]  /*15c0*/  FFMA R28, R45, R28, R26 ;  /* 0x0000001c2d1c7223 */ /* 0x000fe2000000001a */
[----:B------:R-:W-:Y:S01]  /*15d0*/  FFMA R30, R33, R30, R48 ;  /* 0x0000001e211e7223 */ /* 0x000fe20000000030 */
[----:B0-----:R-:W-:Y:S01]  /*15e0*/  CS2R R26, SRZ ;  /* 0x00000000001a7805 */ /* 0x001fe2000001ff00 */
[----:B------:R0:W2:Y:S01]  /*15f0*/  @!P3 LDG.E.EL.128 R20, desc[UR4][R24.64] ;  /* 0x000000041814b981 */ /* 0x0000a2000c2e1d00 */
[----:B------:R-:W-:Y:S01]  /*1600*/  IADD3.X R33, R6, UR7, RZ, P6, !PT ;  /* 0x0000000706217c10 */ /* 0x000fe2000b7fe4ff */
[----:B------:R-:W-:Y:S01]  /*1610*/  @!P1 FMUL R35, R35, 16777216 ;  /* 0x4b80000023239820 */ /* 0x000fe20000400000 */
[----:B0-----:R-:W-:-:S03]  /*1620*/  CS2R R24, SRZ ;  /* 0x0000000000187805 */ /* 0x001fc6000001ff00 */
[----:B-1----:R-:W-:Y:S01]  /*1630*/  FMUL R5, R34, R35 ;  /* 0x0000002322057220 */ /* 0x002fe20000400000 */
[----:B------:R-:W-:Y:S01]  /*1640*/  CS2R R34, SRZ ;  /* 0x0000000000227805 */ /* 0x000fe2000001ff00 */
[----:B----4-:R-:W-:Y:S01]  /*1650*/  IMAD.WIDE R36, R0, 0x4, R40 ;  /* 0x0000000400247825 */ /* 0x010fe200078e0228 */
[----:B------:R0:W4:Y:S02]  /*1660*/  @P5 LDG.E.EL.128 R24, desc[UR4][R32.64+-0xc00] ;  /* 0xfff4000420185981 */ /* 0x000124000c2e1d00 */
[----:B0-----:R-:W-:-:S06]  /*1670*/  CS2R R32, SRZ ;  /* 0x0000000000207805 */ /* 0x001fcc000001ff00 */
[----:B------:R0:W5:Y:S01]  /*1680*/  @P5 LDG.E.EL.128 R32, desc[UR4][R36.64+-0xc00] ;  /* 0xfff4000424205981 */ /* 0x000162000c2e1d00 */
[----:B------:R-:W-:-:S04]  /*1690*/  FADD R31, R31, 9.9999997473787516356e-06 ;  /* 0x3727c5ac1f1f7421 */ /* 0x000fc80000000000 */
[----:B------:R-:W1:Y:S02]  /*16a0*/  MUFU.SQRT R38, R31 ;  /* 0x0000001f00267308 */ /* 0x000e640000002000 */
[C---:B-1----:R-:W-:Y:S02]  /*16b0*/  FSETP.GT.AND P1, PT, R38.reuse, 8.50705917302346158658e+37, PT ;  /* 0x7e8000002600780b */ /* 0x042fe40003f24000 */
[----:B------:R-:W-:Y:S02]  /*16c0*/  FSETP.GEU.AND P6, PT, R38, 1.175494350822287508e-38, PT ;  /* 0x008000002600780b */ /* 0x000fe40003fce000 */
[----:B------:R-:W-:-:S09]  /*16d0*/  FSEL R39, R39, 1, P1 ;  /* 0x3f80000027277808 */ /* 0x000fd20000800000 */
[----:B------:R-:W-:Y:S02]  /*16e0*/  @P1 FMUL R38, R38, 0.25 ;  /* 0x3e80000026261820 */ /* 0x000fe40000400000 */
[----:B------:R-:W-:Y:S02]  /*16f0*/  @!P6 FMUL R39, R39, 16777216 ;  /* 0x4b8000002727e820 */ /* 0x000fe40000400000 */
[----:B------:R-:W-:Y:S01]  /*1700*/  @!P6 FMUL R38, R38, 16777216 ;  /* 0x4b8000002626e820 */ /* 0x000fe20000400000 */
[----:B------:R-:W-:-:S03]  /*1710*/  ISETP.GT.AND P1, PT, R3, 0x2ff, PT ;  /* 0x000002ff0300780c */ /* 0x000fc60003f24270 */
[----:B------:R1:W0:Y:S01]  /*1720*/  MUFU.RCP R6, R38 ;  /* 0x0000002600067308 */ /* 0x0002220000001000 */
[----:B------:R-:W-:Y:S02]  /*1730*/  SEL R8, R8, RZ, !P0 ;  /* 0x000000ff08087207 */ /* 0x000fe40004000000 */
[----:B------:R-:W-:Y:S02]  /*1740*/  SEL R9, R9, RZ, !P0 ;  /* 0x000000ff09097207 */ /* 0x000fe40004000000 */
[----:B------:R-:W-:Y:S02]  /*1750*/  SEL R10, R10, RZ, !P0 ;  /* 0x000000ff0a0a7207 */ /* 0x000fe40004000000 */
[----:B------:R-:W-:Y:S02]  /*1760*/  SEL R11, R11, RZ, !P0 ;  /* 0x000000ff0b0b7207 */ /* 0x000fe40004000000 */
[----:B---3--:R-:W-:Y:S02]  /*1770*/  SEL R31, R14, RZ, !P0 ;  /* 0x000000ff0e1f7207 */ /* 0x008fe40004000000 */
[----:B------:R-:W-:-:S02]  /*1780*/  SEL R14, R13, RZ, !P0 ;  /* 0x000000ff0d0e7207 */ /* 0x000fc40004000000 */
[----:B------:R-:W-:Y:S02]  /*1790*/  SEL R13, R12, RZ, !P0 ;  /* 0x000000ff0c0d7207 */ /* 0x000fe40004000000 */
[----:B------:R-:W-:Y:S01]  /*17a0*/  IADD3 R12, P6, R53, UR6, RZ ;  /* 0x00000006350c7c10 */ /* 0x000fe2000ffde0ff */
[----:B------:R-:W-:Y:S02]  /*17b0*/  IMAD.MOV.U32 R53, RZ, RZ, R47 ;  /* 0x000000ffff357224 */ /* 0x000fe400078e002f */
[----:B------:R-:W3:Y:S01]  /*17c0*/  LDC.64 R46, c[0x0][0x298] ;  /* 0x0000a600ff2e7b82 */ /* 0x000ee20000000a00 */
[----:B0-----:R-:W-:Y:S01]  /*17d0*/  FADD R37, R9, -R14 ;  /* 0x8000000e09257221 */ /* 0x001fe20000000000 */
[----:B-1----:R-:W-:Y:S01]  /*17e0*/  FADD R38, R8, -R13 ;  /* 0x8000000d08267221 */ /* 0x002fe20000000000 */
[----:B------:R-:W-:Y:S02]  /*17f0*/  SEL R36, R15, RZ, !P0 ;  /* 0x000000ff0f247207 */ /* 0x000fe40004000000 */
[----:B------:R-:W-:-:S02]  /*1800*/  SEL R18, R18, RZ, !P3 ;  /* 0x000000ff12127207 */ /* 0x000fc40005800000 */
[----:B------:R-:W-:Y:S02]  /*1810*/  SEL R19, R19, RZ, !P3 ;  /* 0x000000ff13137207 */ /* 0x000fe40005800000 */
[----:B--2---:R-:W-:Y:S02]  /*1820*/  SEL R8, R23, RZ, !P3 ;  /* 0x000000ff17087207 */ /* 0x004fe40005800000 */
[----:B------:R-:W-:Y:S01]  /*1830*/  SEL R9, R22, RZ, !P3 ;  /* 0x000000ff16097207 */ /* 0x000fe20005800000 */
[----:B------:R-:W-:Y:S01]  /*1840*/  FADD R36, R11, -R36 ;  /* 0x800000240b247221 */ /* 0x000fe20000000000 */
[----:B------:R-:W-:Y:S01]  /*1850*/  SEL R15, R20, RZ, !P3 ;  /* 0x000000ff140f7207 */ /* 0x000fe20005800000 */
[----:B------:R-:W-:Y:S01]  /*1860*/  FADD R31, R10, -R31 ;  /* 0x8000001f0a1f7221 */ /* 0x000fe20000000000 */
[----:B------:R-:W-:Y:S01]  /*1870*/  SEL R14, R21, RZ, !P3 ;  /* 0x000000ff150e7207 */ /* 0x000fe20005800000 */
[----:B------:R-:W-:Y:S01]  /*1880*/  FADD R20, R19, -R8 ;  /* 0x8000000813147221 */ /* 0x000fe20000000000 */
[----:B------:R-:W-:Y:S01]  /*1890*/  FADD R21, R18, -R9 ;  /* 0x8000000912157221 */ /* 0x000fe20000000000 */
[----:B------:R-:W-:-:S02]  /*18a0*/  CS2R R8, SRZ ;  /* 0x0000000000087805 */ /* 0x000fc4000001ff00 */
[----:B------:R-:W-:Y:S02]  /*18b0*/  CS2R R10, SRZ ;  /* 0x00000000000a7805 */ /* 0x000fe4000001ff00 */
[----:B------:R-:W-:Y:S02]  /*18c0*/  SEL R16, R16, RZ, !P3 ;  /* 0x000000ff10107207 */ /* 0x000fe40005800000 */
[----:B------:R-:W-:Y:S02]  /*18d0*/  SEL R17, R17, RZ, !P3 ;  /* 0x000000ff11117207 */ /* 0x000fe40005800000 */
[----:B------:R-:W-:Y:S01]  /*18e0*/  IADD3.X R13, R52, UR7, RZ, P6, !PT ;  /* 0x00000007340d7c10 */ /* 0x000fe2000b7fe4ff */
[----:B------:R-:W-:Y:S02]  /*18f0*/  IMAD.MOV.U32 R52, RZ, RZ, R42 ;  /* 0x000000ffff347224 */ /* 0x000fe400078e002a */
[----:B------:R-:W-:Y:S01]  /*1900*/  FADD R42, R16, -R15 ;  /* 0x8000000f102a7221 */ /* 0x000fe20000000000 */
[----:B------:R-:W-:Y:S01]  /*1910*/  FADD R23, R17, -R14 ;  /* 0x8000000e11177221 */ /* 0x000fe20000000000 */
[----:B------:R-:W-:Y:S01]  /*1920*/  CS2R R14, SRZ ;  /* 0x00000000000e7805 */ /* 0x000fe2000001ff00 */
[----:B------:R0:W2:Y:S01]  /*1930*/  @P1 LDG.E.EL.128 R8, desc[UR4][R12.64+-0xc00] ;  /* 0xfff400040c081981 */ /* 0x0000a2000c2e1d00 */
[----:B------:R-:W-:Y:S01]  /*1940*/  IMAD.WIDE R16, R3, 0x4, R40 ;  /* 0x0000000403107825 */ /* 0x000fe200078e0228 */
[----:B----4-:R-:W-:-:S02]  /*1950*/  SEL R24, R24, RZ, P5 ;  /* 0x000000ff18187207 */ /* 0x010fc40002800000 */
[----:B0-----:R-:W-:Y:S02]  /*1960*/  CS2R R12, SRZ ;  /* 0x00000000000c7805 */ /* 0x001fe4000001ff00 */
[----:B-----5:R-:W-:Y:S01]  /*1970*/  SEL R19, R32, RZ, P5 ;  /* 0x000000ff20137207 */ /* 0x020fe20002800000 */
[----:B---3--:R-:W-:-:S03]  /*1980*/  IMAD.WIDE R40, R0, 0x4, R46 ;  /* 0x0000000400287825 */ /* 0x008fc600078e022e */
[----:B------:R0:W3:Y:S01]  /*1990*/  @P1 LDG.E.EL.128 R12, desc[UR4][R16.64+-0xc00] ;  /* 0xfff40004100c1981 */ /* 0x0000e2000c2e1d00 */
[----:B------:R-:W-:Y:S01]  /*19a0*/  FADD R50, R24, -R19 ;  /* 0x8000001318327221 */ /* 0x000fe20000000000 */
[----:B------:R-:W-:Y:S02]  /*19b0*/  CS2R R18, SRZ ;  /* 0x0000000000127805 */ /* 0x000fe4000001ff00 */
[----:B0-----:R-:W-:-:S06]  /*19c0*/  CS2R R16, SRZ ;  /* 0x0000000000107805 */ /* 0x001fcc000001ff00 */
[----:B------:R-:W4:Y:S01]  /*19d0*/  @P5 LDG.E.EL.128 R16, desc[UR4][R40.64+-0xc00] ;  /* 0xfff4000428105981 */ /* 0x000f22000c2e1d00 */
[----:B------:R-:W-:Y:S02]  /*19e0*/  SEL R26, R26, RZ, P5 ;  /* 0x000000ff1a1a7207 */ /* 0x000fe40002800000 */
[----:B------:R-:W-:Y:S01]  /*19f0*/  SEL R27, R27, RZ, P5 ;  /* 0x000000ff1b1b7207 */ /* 0x000fe20002800000 */
[----:B------:R-:W-:Y:S01]  /*1a00*/  IMAD.MOV.U32 R44, RZ, RZ, R43 ;  /* 0x000000ffff2c7224 */ /* 0x000fe200078e002b */
[----:B--2---:R-:W-:Y:S02]  /*1a10*/  SEL R8, R8, RZ, P1 ;  /* 0x000000ff08087207 */ /* 0x004fe40000800000 */
[----:B----4-:R-:W-:Y:S02]  /*1a20*/  SEL R24, R16, RZ, P5 ;  /* 0x000000ff10187207 */ /* 0x010fe40002800000 */
[----:B------:R-:W-:Y:S02]  /*1a30*/  SEL R16, R17, RZ, P5 ;  /* 0x000000ff11107207 */ /* 0x000fe40002800000 */
[----:B------:R-:W-:-:S03]  /*1a40*/  SEL R18, R18, RZ, P5 ;  /* 0x000000ff12127207 */ /* 0x000fc60002800000 */
[----:B------:R-:W-:Y:S01]  /*1a50*/  FADD R16, R16, 9.9999997473787516356e-06 ;  /* 0x3727c5ac10107421 */ /* 0x000fe20000000000 */
[----:B------:R-:W-:Y:S02]  /*1a60*/  SEL R17, R34, RZ, P5 ;  /* 0x000000ff22117207 */ /* 0x000fe40002800000 */
[----:B------:R-:W-:Y:S01]  /*1a70*/  SEL R19, R19, RZ, P5 ;  /* 0x000000ff13137207 */ /* 0x000fe20002800000 */
[----:B------:R0:W-:Y:S02]  /*1a80*/  MUFU.SQRT R45, R16 ;  /* 0x00000010002d7308 */ /* 0x0001e40000002000 */
[----:B------:R-:W-:Y:S01]  /*1a90*/  FADD R26, R26, -R17 ;  /* 0x800000111a1a7221 */ /* 0x000fe20000000000 */
[----:B---3--:R-:W-:Y:S01]  /*1aa0*/  SEL R17, R12, RZ, P1 ;  /* 0x000000ff0c117207 */ /* 0x008fe20000800000 */
[----:B0-----:R-:W-:Y:S01]  /*1ab0*/  FADD R16, R18, 9.9999997473787516356e-06 ;  /* 0x3727c5ac12107421 */ /* 0x001fe20000000000 */
[----:B------:R-:W-:-:S03]  /*1ac0*/  SEL R18, R35, RZ, P5 ;  /* 0x000000ff23127207 */ /* 0x000fc60002800000 */
[----:B------:R0:W-:Y:S01]  /*1ad0*/  MUFU.SQRT R48, R16 ;  /* 0x0000001000307308 */ /* 0x0001e20000002000 */
[----:B------:R-:W-:Y:S02]  /*1ae0*/  SEL R12, R9, RZ, P1 ;  /* 0x000000ff090c7207 */ /* 0x000fe40000800000 */
[----:B------:R-:W-:Y:S01]  /*1af0*/  SEL R14, R14, RZ, P1 ;  /* 0x000000ff0e0e7207 */ /* 0x000fe20000800000 */
[----:B0-----:R-:W-:Y:S01]  /*1b00*/  FADD R16, R19, 9.9999997473787516356e-06 ;  /* 0x3727c5ac13107421 */ /* 0x001fe20000000000 */
[----:B------:R-:W-:Y:S02]  /*1b10*/  SEL R19, R13, RZ, P1 ;  /* 0x000000ff0d137207 */ /* 0x000fe40000800000 */
[----:B------:R-:W-:Y:S01]  /*1b20*/  SEL R13, R10, RZ, P1 ;  /* 0x000000ff0a0d7207 */ /* 0x000fe20000800000 */
[----:B------:R0:W-:Y:S01]  /*1b30*/  MUFU.SQRT R32, R16 ;  /* 0x0000001000207308 */ /* 0x0001e20000002000 */
[----:B------:R-:W-:Y:S01]  /*1b40*/  FADD R27, R27, -R18 ;  /* 0x800000121b1b7221 */ /* 0x000fe20000000000 */
[----:B------:R-:W-:Y:S01]  /*1b50*/  FADD R9, R8, -R17 ;  /* 0x8000001108097221 */ /* 0x000fe20000000000 */
[----:B------:R-:W-:Y:S01]  /*1b60*/  FADD R10, R12, -R19 ;  /* 0x800000130c0a7221 */ /* 0x000fe20000000000 */
[----:B------:R-:W-:Y:S01]  /*1b70*/  FADD R8, R13, -R14 ;  /* 0x8000000e0d087221 */ /* 0x000fe20000000000 */
[----:B------:R-:W-:Y:S01]  /*1b80*/  CS2R R18, SRZ ;  /* 0x0000000000127805 */ /* 0x000fe2000001ff00 */
[----:B------:R-:W-:Y:S01]  /*1b90*/  IMAD.WIDE R12, R3, 0x4, R46 ;  /* 0x00000004030c7825 */ /* 0x000fe200078e022e */
[----:B0-----:R-:W-:-:S06]  /*1ba0*/  CS2R R16, SRZ ;  /* 0x0000000000107805 */ /* 0x001fcc000001ff00 */
[----:B------:R0:W2:Y:S01]  /*1bb0*/  @P1 LDG.E.EL.128 R16, desc[UR4][R12.64+-0xc00] ;  /* 0xfff400040c101981 */ /* 0x0000a2000c2e1d00 */
[----:B------:R-:W-:-:S04]  /*1bc0*/  FADD R24, R24, 9.9999997473787516356e-06 ;  /* 0x3727c5ac18187421 */ /* 0x000fc80000000000 */
[----:B------:R-:W1:Y:S01]  /*1bd0*/  MUFU.SQRT R43, R24 ;  /* 0x00000018002b7308 */ /* 0x000e620000002000 */
[----:B------:R-:W-:Y:S02]  /*1be0*/  IMAD.MOV.U32 R51, RZ, RZ, 0x3e800000 ;  /* 0x3e800000ff337424 */ /* 0x000fe400078e00ff */
[----:B------:R-:W-:Y:S01]  /*1bf0*/  FMUL R6, R6, R39 ;  /* 0x0000002706067220 */ /* 0x000fe20000400000 */
[C---:B-1----:R-:W-:Y:S02]  /*1c00*/  FSETP.GT.AND P2, PT, R43.reuse, 8.50705917302346158658e+37, PT ;  /* 0x7e8000002b00780b */ /* 0x042fe40003f44000 */
[----:B------:R-:W-:Y:S02]  /*1c10*/  FSETP.GEU.AND P6, PT, R43, 1.175494350822287508e-38, PT ;  /* 0x008000002b00780b */ /* 0x000fe40003fce000 */
[----:B------:R-:W-:Y:S02]  /*1c20*/  FSEL R41, R51, 1, P2 ;  /* 0x3f80000033297808 */ /* 0x000fe40001000000 */
[----:B------:R-:W-:-:S02]  /*1c30*/  P2R R39, PR, RZ, 0x1 ;  /* 0x00000001ff277803 */ /* 0x000fc40000000000 */
[----:B------:R-:W-:-:S05]  /*1c40*/  FSETP.GT.AND P0, PT, R45, 8.50705917302346158658e+37, PT ;  /* 0x7e8000002d00780b */ /* 0x000fca0003f04000 */
[----:B------:R-:W-:Y:S02]  /*1c50*/  @P2 FMUL R43, R43, 0.25 ;  /* 0x3e8000002b2b2820 */ /* 0x000fe40000400000 */
[----:B------:R-:W-:Y:S02]  /*1c60*/  @!P6 FMUL R41, R41, 16777216 ;  /* 0x4b8000002929e820 */ /* 0x000fe40000400000 */
[----:B------:R-:W-:Y:S01]  /*1c70*/  @!P6 FMUL R43, R43, 16777216 ;  /* 0x4b8000002b2be820 */ /* 0x000fe20000400000 */
[----:B------:R-:W-:Y:S02]  /*1c80*/  FSETP.GEU.AND P6, PT, R45, 1.175494350822287508e-38, PT ;  /* 0x008000002d00780b */ /* 0x000fe40003fce000 */
[----:B------:R-:W-:Y:S01]  /*1c90*/  SEL R24, R25, RZ, P5 ;  /* 0x000000ff19187207 */ /* 0x000fe20002800000 */
[----:B------:R-:W-:Y:S01]  /*1ca0*/  @P0 FMUL R45, R45, 0.25 ;  /* 0x3e8000002d2d0820 */ /* 0x000fe20000400000 */
[----:B------:R-:W-:Y:S02]  /*1cb0*/  FSEL R25, R51, 1, P0 ;  /* 0x3f80000033197808 */ /* 0x000fe40000000000 */
[----:B------:R-:W-:-:S07]  /*1cc0*/  FSETP.GT.AND P0, PT, R48, 8.50705917302346158658e+37, PT ;  /* 0x7e8000003000780b */ /* 0x000fce0003f04000 */
[----:B------:R-:W-:Y:S01]  /*1cd0*/  @!P6 FMUL R45, R45, 16777216 ;  /* 0x4b8000002d2de820 */ /* 0x000fe20000400000 */
[----:B------:R-:W-:Y:S01]  /*1ce0*/  @!P6 FMUL R25, R25, 16777216 ;  /* 0x4b8000001919e820 */ /* 0x000fe20000400000 */
[C---:B------:R-:W-:Y:S02]  /*1cf0*/  FSETP.GEU.AND P6, PT, R48.reuse, 1.175494350822287508e-38, PT ;  /* 0x008000003000780b */ /* 0x040fe40003fce000 */
[----:B------:R-:W-:Y:S02]  /*1d00*/  FSEL R49, R51, 1, P0 ;  /* 0x3f80000033317808 */ /* 0x000fe40000000000 */
[----:B------:R-:W-:Y:S01]  /*1d10*/  @P0 FMUL R48, R48, 0.25 ;  /* 0x3e80000030300820 */ /* 0x000fe20000400000 */
[----:B------:R-:W-:-:S08]  /*1d20*/  FSETP.GT.AND P0, PT, R32, 8.50705917302346158658e+37, PT ;  /* 0x7e8000002000780b */ /* 0x000fd00003f04000 */
[----:B------:R-:W-:Y:S01]  /*1d30*/  @!P6 FMUL R48, R48, 16777216 ;  /* 0x4b8000003030e820 */ /* 0x000fe20000400000 */
[----:B------:R-:W-:Y:S01]  /*1d40*/  @!P6 FMUL R49, R49, 16777216 ;  /* 0x4b8000003131e820 */ /* 0x000fe20000400000 */
[C---:B------:R-:W-:Y:S02]  /*1d50*/  FSETP.GEU.AND P6, PT, R32.reuse, 1.175494350822287508e-38, PT ;  /* 0x008000002000780b */ /* 0x040fe40003fce000 */
[----:B------:R-:W-:Y:S01]  /*1d60*/  FSEL R34, R51, 1, P0 ;  /* 0x3f80000033227808 */ /* 0x000fe20000000000 */
[----:B------:R-:W-:Y:S01]  /*1d70*/  @P0 FMUL R32, R32, 0.25 ;  /* 0x3e80000020200820 */ /* 0x000fe20000400000 */
[----:B------:R-:W-:-:S09]  /*1d80*/  SEL R33, R33, RZ, P5 ;  /* 0x000000ff21217207 */ /* 0x000fd20002800000 */
[----:B------:R-:W-:Y:S01]  /*1d90*/  @!P6 FMUL R32, R32, 16777216 ;  /* 0x4b8000002020e820 */ /* 0x000fe20000400000 */
[----:B------:R-:W-:Y:S01]  /*1da0*/  @!P6 FMUL R34, R34, 16777216 ;  /* 0x4b8000002222e820 */ /* 0x000fe20000400000 */
[----:B------:R-:W-:Y:S02]  /*1db0*/  FADD R24, R24, -R33 ;  /* 0x8000002118187221 */ /* 0x000fe40000000000 */
[----:B0-----:R-:W0:Y:S01]  /*1dc0*/  MUFU.RCP R13, R32 ;  /* 0x00000020000d7308 */ /* 0x001e220000001000 */
[----:B------:R-:W-:Y:S02]  /*1dd0*/  SEL R11, R11, RZ, P1 ;  /* 0x000000ff0b0b7207 */ /* 0x000fe40000800000 */
[----:B------:R-:W-:Y:S01]  /*1de0*/  SEL R12, R15, RZ, P1 ;  /* 0x000000ff0f0c7207 */ /* 0x000fe20000800000 */
[----:B------:R-:W-:Y:S01]  /*1df0*/  IMAD.MOV.U32 R15, RZ, RZ, R44 ;  /* 0x000000ffff0f7224 */ /* 0x000fe200078e002c */
[----:B------:R-:W-:Y:S02]  /*1e00*/  P2R R29, PR, RZ, 0x10 ;  /* 0x00000010ff1d7803 */ /* 0x000fe40000000000 */
[----:B------:R-:W-:Y:S01]  /*1e10*/  P2R R22, PR, RZ, 0x8 ;  /* 0x00000008ff167803 */ /* 0x000fe20000000000 */
[----:B------:R-:W-:Y:S01]  /*1e20*/  FADD R11, R11, -R12 ;  /* 0x8000000c0b0b7221 */ /* 0x000fe20000000000 */
[----:B------:R-:W-:Y:S01]  /*1e30*/  MUFU.RCP R48, R48 ;  /* 0x0000003000307308 */ /* 0x000fe20000001000 */
[----:B0-----:R-:W-:-:S07]  /*1e40*/  FMUL R12, R13, R34 ;  /* 0x000000220d0c7220 */ /* 0x001fce0000400000 */
[----:B------:R0:W1:Y:S08]  /*1e50*/  MUFU.RCP R13, R45 ;  /* 0x0000002d000d7308 */ /* 0x0000700000001000 */
[----:B------:R3:W-:Y:S01]  /*1e60*/  MUFU.RCP R14, R43 ;  /* 0x0000002b000e7308 */ /* 0x0007e20000001000 */
[----:B0-----:R-:W-:Y:S01]  /*1e70*/  FMUL R45, R5, R31 ;  /* 0x0000001f052d7220 */ /* 0x001fe20000400000 */
[----:B------:R-:W-:Y:S01]  /*1e80*/  FMUL R5, R60, R23 ;  /* 0x000000173c057220 */ /* 0x000fe20000400000 */
[----:B-1----:R-:W-:Y:S01]  /*1e90*/  FMUL R31, R13, R25 ;  /* 0x000000190d1f7220 */ /* 0x002fe20000400000 */
[----:B---3--:R-:W-:Y:S01]  /*1ea0*/  FMUL R43, R6, R36 ;  /* 0x00000024062b7220 */ /* 0x008fe20000400000 */
[----:B------:R-:W-:Y:S01]  /*1eb0*/  FMUL R36, R58, R21 ;  /* 0x000000153a247220 */ /* 0x000fe20000400000 */
[----:B------:R-:W-:Y:S01]  /*1ec0*/  FMUL R6, R12, R27 ;  /* 0x0000001b0c067220 */ /* 0x000fe20000400000 */
[----:B------:R-:W-:Y:S01]  /*1ed0*/  FMUL R31, R31, R24 ;  /* 0x000000181f1f7220 */ /* 0x000fe20000400000 */
[----:B------:R-:W-:-:S02]  /*1ee0*/  CS2R R24, SRZ ;  /* 0x0000000000187805 */ /* 0x000fc4000001ff00 */
[----:B--2---:R-:W-:-:S05]  /*1ef0*/  SEL R16, R16, RZ, P1 ;  /* 0x000000ff10107207 */ /* 0x004fca0000800000 */
[----:B------:R-:W-:-:S04]  /*1f00*/  FADD R16, R16, 9.9999997473787516356e-06 ;  /* 0x3727c5ac10107421 */ /* 0x000fc80000000000 */
[----:B------:R-:W0:Y:S01]  /*1f10*/  MUFU.SQRT R46, R16 ;  /* 0x00000010002e7308 */ /* 0x000e220000002000 */
[----:B------:R-:W-:-:S05]  /*1f20*/  SEL R17, R17, RZ, P1 ;  /* 0x000000ff11117207 */ /* 0x000fca0000800000 */
[----:B------:R-:W-:-:S04]  /*1f30*/  FADD R17, R17, 9.9999997473787516356e-06 ;  /* 0x3727c5ac11117421 */ /* 0x000fc80000000000 */
[----:B------:R1:W2:Y:S01]  /*1f40*/  MUFU.SQRT R47, R17 ;  /* 0x00000011002f7308 */ /* 0x0002a20000002000 */
[----:B------:R-:W-:Y:S02]  /*1f50*/  SEL R18, R18, RZ, P1 ;  /* 0x000000ff12127207 */ /* 0x000fe40000800000 */
[----:B0-----:R-:W-:Y:S02]  /*1f60*/  FSETP.GT.AND P6, PT, R46, 8.50705917302346158658e+37, PT ;  /* 0x7e8000002e00780b */ /* 0x001fe40003fc4000 */
[----:B------:R-:W-:Y:S01]  /*1f70*/  SEL R19, R19, RZ, P1 ;  /* 0x000000ff13137207 */ /* 0x000fe20000800000 */
[----:B------:R-:W-:Y:S01]  /*1f80*/  FADD R18, R18, 9.9999997473787516356e-06 ;  /* 0x3727c5ac12127421 */ /* 0x000fe20000000000 */
[C---:B------:R-:W-:Y:S01]  /*1f90*/  FSETP.GEU.AND P0, PT, R46.reuse, 1.175494350822287508e-38, PT ;  /* 0x008000002e00780b */ /* 0x040fe20003f0e000 */
[----:B-1----:R-:W0:Y:S02]  /*1fa0*/  LDC.64 R16, c[0x0][0x228] ;  /* 0x00008a00ff107b82 */ /* 0x002e240000000a00 */
[----:B------:R-:W-:Y:S01]  /*1fb0*/  FADD R19, R19, 9.9999997473787516356e-06 ;  /* 0x3727c5ac13137421 */ /* 0x000fe20000000000 */
[----:B------:R-:W-:Y:S01]  /*1fc0*/  FSEL R33, R51, 1, P6 ;  /* 0x3f80000033217808 */ /* 0x000fe20003000000 */
[----:B------:R-:W1:Y:S04]  /*1fd0*/  MUFU.SQRT R32, R18 ;  /* 0x0000001200207308 */ /* 0x000e680000002000 */
[----:B------:R-:W-:Y:S01]  /*1fe0*/  @P6 FMUL R46, R46, 0.25 ;  /* 0x3e8000002e2e6820 */ /* 0x000fe20000400000 */
[----:B--2---:R-:W-:-:S03]  /*1ff0*/  FSETP.GT.AND P6, PT, R47, 8.50705917302346158658e+37, PT ;  /* 0x7e8000002f00780b */ /* 0x004fc60003fc4000 */
[----:B------:R2:W3:Y:S01]  /*2000*/  MUFU.SQRT R40, R19 ;  /* 0x0000001300287308 */ /* 0x0004e20000002000 */
[----:B------:R-:W-:Y:S02]  /*2010*/  FSETP.GEU.AND P4, PT, R47, 1.175494350822287508e-38, PT ;  /* 0x008000002f00780b */ /* 0x000fe40003f8e000 */
[----:B------:R-:W-:Y:S01]  /*2020*/  FSEL R44, R51, 1, P6 ;  /* 0x3f800000332c7808 */ /* 0x000fe20003000000 */
[----:B--2---:R-:W2:Y:S06]  /*2030*/  LDC.64 R18, c[0x0][0x230] ;  /* 0x00008c00ff127b82 */ /* 0x004eac0000000a00 */
[----:B------:R-:W-:Y:S01]  /*2040*/  @P6 FMUL R47, R47, 0.25 ;  /* 0x3e8000002f2f6820 */ /* 0x000fe20000400000 */
[----:B-1----:R-:W-:-:S02]  /*2050*/  FSETP.GT.AND P6, PT, R32, 8.50705917302346158658e+37, PT ;  /* 0x7e8000002000780b */ /* 0x002fc40003fc4000 */
[----:B---3--:R-:W-:Y:S01]  /*2060*/  FSETP.GT.AND P3, PT, R40, 8.50705917302346158658e+37, PT ;  /* 0x7e8000002800780b */ /* 0x008fe20003f64000 */
[----:B------:R-:W-:Y:S01]  /*2070*/  @!P0 FMUL R46, R46, 16777216 ;  /* 0x4b8000002e2e8820 */ /* 0x000fe20000400000 */
[----:B------:R-:W-:Y:S01]  /*2080*/  @!P0 FMUL R33, R33, 16777216 ;  /* 0x4b80000021218820 */ /* 0x000fe20000400000 */
[----:B------:R-:W-:Y:S02]  /*2090*/  ISETP.NE.AND P0, PT, R39, RZ, PT ;  /* 0x000000ff2700720c */ /* 0x000fe40003f05270 */
[----:B------:R-:W-:Y:S02]  /*20a0*/  FSETP.GEU.AND P2, PT, R32, 1.175494350822287508e-38, PT ;  /* 0x008000002000780b */ /* 0x000fe40003f4e000 */
[----:B------:R-:W-:-:S04]  /*20b0*/  FSEL R34, R51, 1, P6 ;  /* 0x3f80000033227808 */ /* 0x000fc80003000000 */
[----:B------:R-:W-:Y:S01]  /*20c0*/  @P6 FMUL R32, R32, 0.25 ;  /* 0x3e80000020206820 */ /* 0x000fe20000400000 */
[C---:B------:R-:W-:Y:S01]  /*20d0*/  FSETP.GEU.AND P6, PT, R40.reuse, 1.175494350822287508e-38, PT ;  /* 0x008000002800780b */ /* 0x040fe20003fce000 */
[----:B------:R-:W-:Y:S01]  /*20e0*/  @!P4 FMUL R47, R47, 16777216 ;  /* 0x4b8000002f2fc820 */ /* 0x000fe20000400000 */
[----:B------:R-:W-:Y:S01]  /*20f0*/  FSEL R35, R51, 1, P3 ;  /* 0x3f80000033237808 */ /* 0x000fe20001800000 */
[----:B------:R-:W-:Y:S01]  /*2100*/  @P3 FMUL R40, R40, 0.25 ;  /* 0x3e80000028283820 */ /* 0x000fe20000400000 */
[----:B------:R-:W-:Y:S01]  /*2110*/  ISETP.NE.AND P3, PT, R22, RZ, PT ;  /* 0x000000ff1600720c */ /* 0x000fe20003f65270 */
[----:B------:R-:W-:Y:S01]  /*2120*/  @!P4 FMUL R44, R44, 16777216 ;  /* 0x4b8000002c2cc820 */ /* 0x000fe20000400000 */
[----:B------:R-:W-:Y:S01]  /*2130*/  FMUL R39, R52, R20 ;  /* 0x0000001434277220 */ /* 0x000fe20000400000 */
[----:B------:R-:W-:Y:S02]  /*2140*/  ISETP.NE.AND P4, PT, R29, RZ, PT ;  /* 0x000000ff1d00720c */ /* 0x000fe40003f85270 */
[----:B------:R-:W-:-:S02]  /*2150*/  CS2R R20, SRZ ;  /* 0x0000000000147805 */ /* 0x000fc4000001ff00 */
[----:B------:R-:W-:Y:S01]  /*2160*/  CS2R R22, SRZ ;  /* 0x0000000000167805 */ /* 0x000fe2000001ff00 */
[----:B------:R-:W-:Y:S01]  /*2170*/  FMUL R29, R48, R49 ;  /* 0x00000031301d7220 */ /* 0x000fe20000400000 */
[----:B0-----:R-:W-:-:S04]  /*2180*/  IMAD.WIDE R12, R3, 0x4, R16 ;  /* 0x00000004030c7825 */ /* 0x001fc800078e0210 */
[----:B------:R-:W-:Y:S01]  /*2190*/  FMUL R29, R29, R26 ;  /* 0x0000001a1d1d7220 */ /* 0x000fe20000400000 */
[----:B------:R-:W-:Y:S01]  /*21a0*/  CS2R R26, SRZ ;  /* 0x00000000001a7805 */ /* 0x000fe2000001ff00 */
[----:B------:R2:W3:Y:S02]  /*21b0*/  @!P0 LDG.E.EL.128 R20, desc[UR4][R12.64] ;  /* 0x000000040c148981 */ /* 0x0004e4000c2e1d00 */
[----:B--2---:R-:W-:-:S05]  /*21c0*/  IMAD.WIDE R12, R3, 0x4, R18 ;  /* 0x00000004030c7825 */ /* 0x004fca00078e0212 */
[----:B------:R0:W2:Y:S01]  /*21d0*/  @!P0 LDG.E.EL.128 R24, desc[UR4][R12.64] ;  /* 0x000000040c188981 */ /* 0x0000a2000c2e1d00 */
[----:B------:R-:W-:Y:S01]  /*21e0*/  FMUL R42, R15, R42 ;  /* 0x0000002a0f2a7220 */ /* 0x000fe20000400000 */
[----:B------:R-:W-:Y:S01]  /*21f0*/  FMUL R41, R14, R41 ;  /* 0x000000290e297220 */ /* 0x000fe20000400000 */
[----:B------:R-:W-:Y:S01]  /*2200*/  IMAD.WIDE R16, R0, 0x4, R16 ;  /* 0x0000000400107825 */ /* 0x000fe200078e0210 */
[----:B0-----:R-:W-:Y:S02]  /*2210*/  CS2R R12, SRZ ;  /* 0x00000000000c7805 */ /* 0x001fe4000001ff00 */
[----:B---3--:R-:W-:Y:S02]  /*2220*/  SEL R22, R22, RZ, !P0 ;  /* 0x000000ff16167207 */ /* 0x008fe40004000000 */
[----:B------:R-:W-:Y:S02]  /*2230*/  SEL R14, R23, RZ, !P0 ;  /* 0x000000ff170e7207 */ /* 0x000fe40004000000 */
[----:B--2---:R-:W-:-:S02]  /*2240*/  SEL R27, R27, RZ, !P0 ;  /* 0x000000ff1b1b7207 */ /* 0x004fc40004000000 */
[----:B------:R-:W-:-:S03]  /*2250*/  SEL R15, R26, RZ, !P0 ;  /* 0x000000ff1a0f7207 */ /* 0x000fc60004000000 */
[----:B------:R-:W-:Y:S02]  /*2260*/  FFMA R43, R14, R43, R27 ;  /* 0x0000002b0e2b7223 */ /* 0x000fe4000000001b */
[----:B------:R-:W-:Y:S01]  /*2270*/  FFMA R45, R22, R45, R15 ;  /* 0x0000002d162d7223 */ /* 0x000fe2000000000f */
[----:B------:R-:W-:Y:S01]  /*2280*/  CS2R R14, SRZ ;  /* 0x00000000000e7805 */ /* 0x000fe2000001ff00 */
[----:B------:R-:W-:Y:S01]  /*2290*/  IMAD.WIDE R22, R0, 0x4, R18 ;  /* 0x0000000400167825 */ /* 0x000fe200078e0212 */
[----:B------:R-:W-:-:S04]  /*22a0*/  CS2R R18, SRZ ;  /* 0x0000000000127805 */ /* 0x000fc8000001ff00 */
[----:B------:R0:W2:Y:S02]  /*22b0*/  @!P3 LDG.E.EL.128 R12, desc[UR4][R16.64] ;  /* 0x00000004100cb981 */ /* 0x0000a4000c2e1d00 */
[----:B0-----:R-:W-:-:S06]  /*22c0*/  CS2R R16, SRZ ;  /* 0x0000000000107805 */ /* 0x001fcc000001ff00 */
[----:B------:R0:W3:Y:S01]  /*22d0*/  @!P3 LDG.E.EL.128 R16, desc[UR4][R22.64] ;  /* 0x000000041610b981 */ /* 0x0000e2000c2e1d00 */
[----:B------:R-:W-:Y:S01]  /*22e0*/  IMAD.MOV.U32 R51, RZ, RZ, R53 ;  /* 0x000000ffff337224 */ /* 0x000fe200078e0035 */
[----:B------:R-:W-:Y:S01]  /*22f0*/  SEL R49, R20, RZ, !P0 ;  /* 0x000000ff14317207 */ /* 0x000fe20004000000 */
[----:B------:R-:W-:Y:S01]  /*2300*/  FMUL R38, R56, R38 ;  /* 0x0000002638267220 */ /* 0x000fe20000400000 */
[----:B------:R-:W-:Y:S01]  /*2310*/  SEL R24, R24, RZ, !P0 ;  /* 0x000000ff18187207 */ /* 0x000fe20004000000 */
[----:B------:R-:W1:Y:S04]  /*2320*/  LDC.64 R52, c[0x0][0x2a0] ;  /* 0x0000a800ff347b82 */ /* 0x000e680000000a00 */
[----:B------:R-:W-:Y:S01]  /*2330*/  FFMA R49, R49, R38, R24 ;  /* 0x0000002631317223 */ /* 0x000fe20000000018 */
[----:B------:R-:W-:-:S02]  /*2340*/  SEL R48, R21, RZ, !P0 ;  /* 0x000000ff15307207 */ /* 0x000fc40004000000 */
[----:B0-----:R-:W-:Y:S02]  /*2350*/  CS2R R22, SRZ ;  /* 0x0000000000167805 */ /* 0x001fe4000001ff00 */
[----:B------:R-:W-:Y:S01]  /*2360*/  SEL R25, R25, RZ, !P0 ;  /* 0x000000ff19197207 */ /* 0x000fe20004000000 */
[----:B------:R-:W-:Y:S01]  /*2370*/  FMUL R37, R55, R37 ;  /* 0x0000002537257220 */ /* 0x000fe20000400000 */
[----:B------:R-:W-:-:S03]  /*2380*/  CS2R R26, SRZ ;  /* 0x00000000001a7805 */ /* 0x000fc6000001ff00 */
[----:B------:R-:W-:Y:S01]  /*2390*/  FFMA R48, R48, R37, R25 ;  /* 0x0000002530307223 */ /* 0x000fe20000000019 */
[----:B------:R-:W-:Y:S01]  /*23a0*/  CS2R R24, SRZ ;  /* 0x0000000000187805 */ /* 0x000fe2000001ff00 */
[----:B------:R-:W0:Y:S01]  /*23b0*/  MUFU.RCP R46, R46 ;  /* 0x0000002e002e7308 */ /* 0x000e220000001000 */
[----:B------:R-:W-:Y:S01]  /*23c0*/  @!P6 FMUL R40, R40, 16777216 ;  /* 0x4b8000002828e820 */ /* 0x000fe20000400000 */
[----:B------:R-:W-:-:S06]  /*23d0*/  @!P2 FMUL R32, R32, 16777216 ;  /* 0x4b8000002020a820 */ /* 0x000fcc0000400000 */
[----:B------:R-:W4:Y:S01]  /*23e0*/  MUFU.RCP R47, R47 ;  /* 0x0000002f002f7308 */ /* 0x000f220000001000 */
[----:B0-----:R-:W-:-:S07]  /*23f0*/  FMUL R46, R46, R33 ;  /* 0x000000212e2e7220 */ /* 0x001fce0000400000 */
[----:B------:R-:W-:Y:S08]  /*2400*/  MUFU.RCP R40, R40 ;  /* 0x0000002800287308 */ /* 0x000ff00000001000 */
[----:B------:R-:W0:Y:S01]  /*2410*/  MUFU.RCP R33, R32 ;  /* 0x0000002000217308 */ /* 0x000e220000001000 */
[----:B------:R-:W-:Y:S01]  /*2420*/  @!P2 FMUL R34, R34, 16777216 ;  /* 0x4b8000002222a820 */ /* 0x000fe20000400000 */
[----:B------:R-:W-:Y:S01]  /*2430*/  @!P6 FMUL R35, R35, 16777216 ;  /* 0x4b8000002323e820 */ /* 0x000fe20000400000 */
[----:B----4-:R-:W-:-:S02]  /*2440*/  FMUL R44, R47, R44 ;  /* 0x0000002c2f2c7220 */ /* 0x010fc40000400000 */
[----:B0-----:R-:W-:Y:S01]  /*2450*/  FMUL R47, R33, R34 ;  /* 0x00000022212f7220 */ /* 0x001fe20000400000 */
[----:B------:R-:W-:Y:S02]  /*2460*/  CS2R R32, SRZ ;  /* 0x0000000000207805 */ /* 0x000fe4000001ff00 */
[----:B--2---:R-:W-:Y:S02]  /*2470*/  SEL R20, R15, RZ, !P3 ;  /* 0x000000ff0f147207 */ /* 0x004fe40005800000 */
[----:B---3--:R-:W-:-:S05]  /*2480*/  SEL R19, R19, RZ, !P3 ;  /* 0x000000ff13137207 */ /* 0x008fca0005800000 */
[----:B------:R-:W-:Y:S02]  /*2490*/  FFMA R19, R20, R39, R19 ;  /* 0x0000002714137223 */ /* 0x000fe40000000013 */
[----:B------:R-:W0:Y:S01]  /*24a0*/  LDC.64 R38, c[0x0][0x2a8] ;  /* 0x0000aa00ff267b82 */ /* 0x000e220000000a00 */
[----:B------:R-:W-:Y:S02]  /*24b0*/  SEL R15, R14, RZ, !P3 ;  /* 0x000000ff0e0f7207 */ /* 0x000fe40005800000 */
[----:B------:R-:W-:Y:S02]  /*24c0*/  SEL R18, R18, RZ, !P3 ;  /* 0x000000ff12127207 */ /* 0x000fe40005800000 */
[----:B------:R-:W-:-:S03]  /*24d0*/  CS2R R20, SRZ ;  /* 0x0000000000147805 */ /* 0x000fc6000001ff00 */
[----:B------:R-:W-:Y:S01]  /*24e0*/  FFMA R18, R15, R36, R18 ;  /* 0x000000240f127223 */ /* 0x000fe20000000012 */
[----:B-1----:R-:W-:-:S05]  /*24f0*/  IMAD.WIDE R14, R0, 0x4, R52 ;  /* 0x00000004000e7825 */ /* 0x002fca00078e0234 */
[----:B------:R0:W2:Y:S02]  /*2500*/  @P5 LDG.E.EL.128 R20, desc[UR4][R14.64+-0xc00] ;  /* 0xfff400040e145981 */ /* 0x0000a4000c2e1d00 */
[----:B0-----:R-:W-:-:S05]  /*2510*/  IMAD.WIDE R14, R0, 0x4, R38 ;  /* 0x00000004000e7825 */ /* 0x001fca00078e0226 */
[----:B------:R0:W3:Y:S01]  /*2520*/  @P5 LDG.E.EL.128 R24, desc[UR4][R14.64+-0xc00] ;  /* 0xfff400040e185981 */ /* 0x0000e2000c2e1d00 */
[----:B------:R-:W-:Y:S01]  /*2530*/  FMUL R0, R40, R35 ;  /* 0x0000002328007220 */ /* 0x000fe20000400000 */
[----:B------:R-:W-:Y:S02]  /*2540*/  CS2R R34, SRZ ;  /* 0x0000000000227805 */ /* 0x000fe4000001ff00 */
[----:B------:R-:W-:Y:S01]  /*2550*/  CS2R R36, SRZ ;  /* 0x0000000000247805 */ /* 0x000fe2000001ff00 */
[----:B0-----:R-:W-:-:S05]  /*2560*/  IMAD.WIDE R14, R3, 0x4, R52 ;  /* 0x00000004030e7825 */ /* 0x001fca00078e0234 */
[----:B------:R0:W4:Y:S02]  /*2570*/  @P1 LDG.E.EL.128 R32, desc[UR4][R14.64+-0xc00] ;  /* 0xfff400040e201981 */ /* 0x000124000c2e1d00 */
[----:B0-----:R-:W-:Y:S01]  /*2580*/  IMAD.WIDE R14, R3, 0x4, R38 ;  /* 0x00000004030e7825 */ /* 0x001fe200078e0226 */
[----:B------:R-:W-:-:S06]  /*2590*/  CS2R R38, SRZ ;  /* 0x0000000000267805 */ /* 0x000fcc000001ff00 */
[----:B------:R0:W5:Y:S01]  /*25a0*/  @P1 LDG.E.EL.128 R36, desc[UR4][R14.64+-0xc00] ;  /* 0xfff400040e241981 */ /* 0x000162000c2e1d00 */
[----:B------:R-:W-:Y:S01]  /*25b0*/  FMUL R0, R0, R11 ;  /* 0x0000000b00007220 */ /* 0x000fe20000400000 */
[----:B------:R-:W-:Y:S01]  /*25c0*/  FMUL R41, R41, R50 ;  /* 0x0000003229297220 */ /* 0x000fe20000400000 */
[----:B------:R-:W-:Y:S01]  /*25d0*/  FMUL R3, R47, R8 ;  /* 0x000000082f037220 */ /* 0x000fe20000400000 */
[----:B------:R-:W-:Y:S02]  /*25e0*/  SEL R8, R13, RZ, !P3 ;  /* 0x000000ff0d087207 */ /* 0x000fe40005800000 */
[----:B------:R-:W-:Y:S02]  /*25f0*/  SEL R17, R17, RZ, !P3 ;  /* 0x000000ff11117207 */ /* 0x000fe40005800000 */
[----:B------:R-:W-:Y:S01]  /*2600*/  FSETP.GEU.AND P6, PT, R30, RZ, PT ;  /* 0x000000ff1e00720b */ /* 0x000fe20003fce000 */
[----:B------:R-:W-:Y:S02]  /*2610*/  FMUL R44, R44, R10 ;  /* 0x0000000a2c2c7220 */ /* 0x000fe40000400000 */
[----:B------:R-:W-:Y:S01]  /*2620*/  FFMA R5, R8, R5, R17 ;  /* 0x0000000508057223 */ /* 0x000fe20000000011 */
[----:B------:R-:W-:Y:S01]  /*2630*/  FSEL R8, R30, RZ, P6 ;  /* 0x000000ff1e087208 */ /* 0x000fe20003000000 */
[----:B------:R-:W-:Y:S01]  /*2640*/  FMUL R46, R46, R9 ;  /* 0x000000092e2e7220 */ /* 0x000fe20000400000 */
[----:B------:R-:W-:-:S02]  /*2650*/  SEL R9, R12, RZ, !P3 ;  /* 0x000000ff0c097207 */ /* 0x000fc40005800000 */
[----:B------:R-:W-:Y:S01]  /*2660*/  SEL R16, R16, RZ, !P3 ;  /* 0x000000ff10107207 */ /* 0x000fe20005800000 */
[----:B------:R-:W1:Y:S04]  /*2670*/  LDC.64 R12, c[0x0][0x2b0] ;  /* 0x0000ac00ff0c7b82 */ /* 0x000e680000000a00 */
[----:B------:R-:W-:Y:S01]  /*2680*/  FFMA R42, R9, R42, R16 ;  /* 0x0000002a092a7223 */ /* 0x000fe20000000010 */
[----:B------:R-:W-:Y:S01]  /*2690*/  ISETP.NE.AND P2, PT, R54, RZ, PT ;  /* 0x000000ff3600720c */ /* 0x000fe20003f45270 */
[----:B-1----:R-:W-:Y:S01]  /*26a0*/  IMAD.WIDE R12, R2, 0x4, R12 ;  /* 0x00000004020c7825 */ /* 0x002fe200078e020c */
[----:B--2---:R-:W-:Y:S02]  /*26b0*/  SEL R20, R20, RZ, P5 ;  /* 0x000000ff14147207 */ /* 0x004fe40002800000 */
[----:B------:R-:W-:-:S02]  /*26c0*/  SEL R10, R21, RZ, P5 ;  /* 0x000000ff150a7207 */ /* 0x000fc40002800000 */
[----:B---3--:R-:W-:-:S05]  /*26d0*/  SEL R11, R24, RZ, P5 ;  /* 0x000000ff180b7207 */ /* 0x008fca0002800000 */
[----:B------:R-:W-:Y:S01]  /*26e0*/  FFMA R41, R20, R41, R11 ;  /* 0x0000002914297223 */ /* 0x000fe2000000000b */
[----:B------:R-:W-:-:S04]  /*26f0*/  SEL R25, R25, RZ, P5 ;  /* 0x000000ff19197207 */ /* 0x000fc80002800000 */
[----:B------:R-:W-:Y:S01]  /*2700*/  FSETP.GEU.AND P6, PT, R41, RZ, PT ;  /* 0x000000ff2900720b */ /* 0x000fe20003fce000 */
[----:B------:R-:W-:-:S03]  /*2710*/  FFMA R31, R10, R31, R25 ;  /* 0x0000001f0a1f7223 */ /* 0x000fc60000000019 */
[----:B0-----:R-:W-:Y:S02]  /*2720*/  FSEL R14, R41, RZ, P6 ;  /* 0x000000ff290e7208 */ /* 0x001fe40003000000 */
[----:B------:R-:W-:Y:S02]  /*2730*/  FSETP.GEU.AND P6, PT, R28, RZ, PT ;  /* 0x000000ff1c00720b */ /* 0x000fe40003fce000 */
[----:B------:R-:W-:Y:S02]  /*2740*/  SEL R22, R22, RZ, P5 ;  /* 0x000000ff16167207 */ /* 0x000fe40002800000 */
[----:B------:R-:W-:Y:S02]  /*2750*/  FSEL R9, R28, RZ, P6 ;  /* 0x000000ff1c097208 */ /* 0x000fe40003000000 */
[----:B------:R-:W-:Y:S02]  /*2760*/  SEL R11, R26, RZ, P5 ;  /* 0x000000ff1a0b7207 */ /* 0x000fe40002800000 */
[----:B------:R-:W-:-:S02]  /*2770*/  FSETP.GEU.AND P6, PT, R31, RZ, PT ;  /* 0x000000ff1f00720b */ /* 0x000fc40003fce000 */
[----:B------:R-:W-:Y:S02]  /*2780*/  SEL R23, R23, RZ, P5 ;  /* 0x000000ff17177207 */ /* 0x000fe40002800000 */
[----:B------:R-:W-:Y:S01]  /*2790*/  SEL R10, R27, RZ, P5 ;  /* 0x000000ff1b0a7207 */ /* 0x000fe20002800000 */
[----:B------:R-:W-:Y:S01]  /*27a0*/  FFMA R29, R22, R29, R11 ;  /* 0x0000001d161d7223 */ /* 0x000fe2000000000b */
[----:B------:R-:W-:Y:S02]  /*27b0*/  FSEL R31, R31, RZ, P6 ;  /* 0x000000ff1f1f7208 */ /* 0x000fe40003000000 */
[----:B------:R-:W-:Y:S01]  /*27c0*/  FSETP.GEU.AND P6, PT, R7, RZ, PT ;  /* 0x000000ff0700720b */ /* 0x000fe20003fce000 */
[----:B------:R-:W-:-:S03]  /*27d0*/  FFMA R6, R23, R6, R10 ;  /* 0x0000000617067223 */ /* 0x000fc6000000000a */
[----:B------:R-:W-:Y:S02]  /*27e0*/  FSEL R10, R7, RZ, P6 ;  /* 0x000000ff070a7208 */ /* 0x000fe40003000000 */
[----:B------:R-:W-:-:S04]  /*27f0*/  FSETP.GEU.AND P6, PT, R29, RZ, PT ;  /* 0x000000ff1d00720b */ /* 0x000fc80003fce000 */
[----:B------:R-:W-:Y:S02]  /*2800*/  FSEL R29, R29, RZ, P6 ;  /* 0x000000ff1d1d7208 */ /* 0x000fe40003000000 */
[----:B------:R-:W-:-:S04]  /*2810*/  FSETP.GEU.AND P6, PT, R4, RZ, PT ;  /* 0x000000ff0400720b */ /* 0x000fc80003fce000 */
[----:B------:R-:W-:Y:S02]  /*2820*/  FSEL R11, R4, RZ, P6 ;  /* 0x000000ff040b7208 */ /* 0x000fe40003000000 */
[----:B------:R-:W-:-:S04]  /*2830*/  FSETP.GEU.AND P6, PT, R6, RZ, PT ;  /* 0x000000ff0600720b */ /* 0x000fc80003fce000 */
[----:B------:R-:W-:Y:S02]  /*2840*/  FSEL R6, R6, RZ, P6 ;  /* 0x000000ff06067208 */ /* 0x000fe40003000000 */
[----:B------:R-:W-:Y:S02]  /*2850*/  FSETP.GEU.AND P6, PT, R42, RZ, PT ;  /* 0x000000ff2a00720b */ /* 0x000fe40003fce000 */
[----:B----4-:R-:W-:Y:S02]  /*2860*/  SEL R32, R32, RZ, P1 ;  /* 0x000000ff20207207 */ /* 0x010fe40000800000 */
[----:B------:R-:W-:Y:S02]  /*2870*/  SEL R16, R33, RZ, P1 ;  /* 0x000000ff21107207 */ /* 0x000fe40000800000 */
[----:B------:R-:W-:Y:S02]  /*2880*/  SEL R15, R34, RZ, P1 ;  /* 0x000000ff220f7207 */ /* 0x000fe40000800000 */
[----:B-----5:R-:W-:-:S02]  /*2890*/  SEL R7, R36, RZ, P1 ;  /* 0x000000ff24077207 */ /* 0x020fc40000800000 */
[----:B------:R-:W-:Y:S02]  /*28a0*/  SEL R37, R37, RZ, P1 ;  /* 0x000000ff25257207 */ /* 0x000fe40000800000 */
[----:B------:R-:W-:Y:S02]  /*28b0*/  SEL R38, R38, RZ, P1 ;  /* 0x000000ff26267207 */ /* 0x000fe40000800000 */
[----:B------:R-:W-:Y:S02]  /*28c0*/  @P4 FSEL R8, R14, RZ, P5 ;  /* 0x000000ff0e084208 */ /* 0x000fe40002800000 */
[----:B------:R-:W-:Y:S02]  /*28d0*/  @P4 FSEL R9, R31, RZ, P5 ;  /* 0x000000ff1f094208 */ /* 0x000fe40002800000 */
[----:B------:R-:W-:Y:S02]  /*28e0*/  @P4 FSEL R10, R29, RZ, P5 ;  /* 0x000000ff1d0a4208 */ /* 0x000fe40002800000 */
[----:B------:R-:W-:-:S02]  /*28f0*/  @P4 FSEL R11, R6, RZ, P5 ;  /* 0x000000ff060b4208 */ /* 0x000fc40002800000 */
[----:B------:R-:W-:Y:S02]  /*2900*/  @!P3 FSEL R8, R42, RZ, P6 ;  /* 0x000000ff2a08b208 */ /* 0x000fe40003000000 */
[----:B------:R-:W-:Y:S02]  /*2910*/  SEL R20, R35, RZ, P1 ;  /* 0x000000ff23147207 */ /* 0x000fe40000800000 */
[----:B------:R-:W-:Y:S02]  /*2920*/  SEL R39, R39, RZ, P1 ;  /* 0x000000ff27277207 */ /* 0x000fe40000800000 */
[----:B------:R-:W-:Y:S02]  /*2930*/  FSETP.GEU.AND P4, PT, R5, RZ, PT ;  /* 0x000000ff0500720b */ /* 0x000fe40003f8e000 */
[----:B------:R-:W-:Y:S02]  /*2940*/  FSETP.GEU.AND P5, PT, R18, RZ, PT ;  /* 0x000000ff1200720b */ /* 0x000fe40003fae000 */
[----:B------:R-:W-:Y:S01]  /*2950*/  FSETP.GEU.AND P6, PT, R19, RZ, PT ;  /* 0x000000ff1300720b */ /* 0x000fe20003fce000 */
[----:B------:R-:W-:Y:S01]  /*2960*/  FFMA R7, R32, R46, R7 ;  /* 0x0000002e20077223 */ /* 0x000fe20000000007 */
[----:B------:R-:W-:Y:S01]  /*2970*/  FFMA R37, R16, R44, R37 ;  /* 0x0000002c10257223 */ /* 0x000fe20000000025 */
[----:B------:R-:W-:Y:S01]  /*2980*/  FFMA R3, R15, R3, R38 ;  /* 0x000000030f037223 */ /* 0x000fe20000000026 */
[----:B------:R-:W-:Y:S01]  /*2990*/  @!P3 FSEL R9, R5, RZ, P4 ;  /* 0x000000ff0509b208 */ /* 0x000fe20002000000 */
[----:B------:R-:W-:Y:S01]  /*29a0*/  FFMA R0, R20, R0, R39 ;  /* 0x0000000014007223 */ /* 0x000fe20000000027 */
[----:B------:R-:W-:-:S02]  /*29b0*/  @!P3 FSEL R10, R18, RZ, P5 ;  /* 0x000000ff120ab208 */ /* 0x000fc40002800000 */
[----:B------:R-:W-:Y:S02]  /*29c0*/  @!P3 FSEL R11, R19, RZ, P6 ;  /* 0x000000ff130bb208 */ /* 0x000fe40003000000 */
[----:B------:R-:W-:Y:S02]  /*29d0*/  FSETP.GEU.AND P3, PT, R57, RZ, PT ;  /* 0x000000ff3900720b */ /* 0x000fe40003f6e000 */
[----:B------:R-:W-:Y:S02]  /*29e0*/  FSETP.GEU.AND P4, PT, R7, RZ, PT ;  /* 0x000000ff0700720b */ /* 0x000fe40003f8e000 */
[----:B------:R-:W-:Y:S02]  /*29f0*/  FSETP.GEU.AND P6, PT, R37, RZ, PT ;  /* 0x000000ff2500720b */ /* 0x000fe40003fce000 */
[----:B------:R-:W-:Y:S02]  /*2a00*/  FSETP.GEU.AND P5, PT, R3, RZ, PT ;  /* 0x000000ff0300720b */ /* 0x000fe40003fae000 */
[----:B------:R-:W-:-:S02]  /*2a10*/  FSEL R4, R57, RZ, P3 ;  /* 0x000000ff39047208 */ /* 0x000fc40001800000 */
[----:B------:R-:W-:Y:S02]  /*2a20*/  FSETP.GEU.AND P3, PT, R0, RZ, PT ;  /* 0x000000ff0000720b */ /* 0x000fe40003f6e000 */
[----:B------:R-:W-:Y:S02]  /*2a30*/  FSEL R2, R7, RZ, P4 ;  /* 0x000000ff07027208 */ /* 0x000fe40002000000 */
[----:B------:R-:W-:Y:S02]  /*2a40*/  FSEL R37, R37, RZ, P6 ;  /* 0x000000ff25257208 */ /* 0x000fe40003000000 */
[----:B------:R-:W-:Y:S02]  /*2a50*/  FSEL R3, R3, RZ, P5 ;  /* 0x000000ff03037208 */ /* 0x000fe40002800000 */
[----:B------:R-:W-:Y:S02]  /*2a60*/  FSETP.GEU.AND P4, PT, R61, RZ, PT ;  /* 0x000000ff3d00720b */ /* 0x000fe40003f8e000 */
[----:B------:R-:W-:-:S02]  /*2a70*/  FSETP.GEU.AND P6, PT, R51, RZ, PT ;  /* 0x000000ff3300720b */ /* 0x000fc40003fce000 */
[----:B------:R-:W-:Y:S02]  /*2a80*/  FSETP.GEU.AND P5, PT, R59, RZ, PT ;  /* 0x000000ff3b00720b */ /* 0x000fe40003fae000 */
[----:B------:R-:W-:Y:S02]  /*2a90*/  FSEL R0, R0, RZ, P3 ;  /* 0x000000ff00007208 */ /* 0x000fe40001800000 */
[----:B------:R-:W-:Y:S02]  /*2aa0*/  FSEL R5, R61, RZ, P4 ;  /* 0x000000ff3d057208 */ /* 0x000fe40002000000 */
[----:B------:R-:W-:Y:S02]  /*2ab0*/  FSEL R6, R51, RZ, P6 ;  /* 0x000000ff33067208 */ /* 0x000fe40003000000 */
[----:B------:R-:W-:Y:S02]  /*2ac0*/  FSEL R7, R59, RZ, P5 ;  /* 0x000000ff3b077208 */ /* 0x000fe40002800000 */
[----:B------:R-:W-:-:S02]  /*2ad0*/  @P2 FSEL R4, R2, RZ, P1 ;  /* 0x000000ff02042208 */ /* 0x000fc40000800000 */
[----:B------:R-:W-:Y:S02]  /*2ae0*/  @P2 FSEL R5, R37, RZ, P1 ;  /* 0x000000ff25052208 */ /* 0x000fe40000800000 */
[----:B------:R-:W-:Y:S02]  /*2af0*/  @P2 FSEL R6, R3, RZ, P1 ;  /* 0x000000ff03062208 */ /* 0x000fe40000800000 */
[----:B------:R-:W-:Y:S02]  /*2b00*/  @P2 FSEL R7, R0, RZ, P1 ;  /* 0x000000ff00072208 */ /* 0x000fe40000800000 */
[----:B------:R-:W-:Y:S02]  /*2b10*/  FSETP.GEU.AND P1, PT, R49, RZ, PT ;  /* 0x000000ff3100720b */ /* 0x000fe40003f2e000 */
[----:B------:R-:W-:Y:S02]  /*2b20*/  FSETP.GEU.AND P2, PT, R48, RZ, PT ;  /* 0x000000ff3000720b */ /* 0x000fe40003f4e000 */
[----:B------:R-:W-:-:S02]  /*2b30*/  FSETP.GEU.AND P3, PT, R45, RZ, PT ;  /* 0x000000ff2d00720b */ /* 0x000fc40003f6e000 */
[----:B------:R-:W-:Y:S02]  /*2b40*/  FSETP.GEU.AND P4, PT, R43, RZ, PT ;  /* 0x000000ff2b00720b */ /* 0x000fe40003f8e000 */
[----:B------:R-:W-:Y:S02]  /*2b50*/  @!P0 FSEL R4, R49, RZ, P1 ;  /* 0x000000ff31048208 */ /* 0x000fe40000800000 */
[----:B------:R-:W-:Y:S02]  /*2b60*/  @!P0 FSEL R5, R48, RZ, P2 ;  /* 0x000000ff30058208 */ /* 0x000fe40001000000 */
[----:B------:R-:W-:Y:S02]  /*2b70*/  @!P0 FSEL R6, R45, RZ, P3 ;  /* 0x000000ff2d068208 */ /* 0x000fe40001800000 */
[----:B------:R-:W-:Y:S01]  /*2b80*/  @!P0 FSEL R7, R43, RZ, P4 ;  /* 0x000000ff2b078208 */ /* 0x000fe20002000000 */
[----:B------:R-:W-:Y:S04]  /*2b90*/  STG.E.128 desc[UR4][R12.64], R8 ;  /* 0x000000080c007986 */ /* 0x000fe8000c101d04 */
[----:B------:R-:W-:Y:S01]  /*2ba0*/  STG.E.128 desc[UR4][R12.64+0x800], R4 ;  /* 0x000800040c007986 */ /* 0x000fe2000c101d04 */
[----:B------:R-:W-:Y:S05]  /*2bb0*/  EXIT ;  /* 0x000000000000794d */ /* 0x000fea0003800000 */
.L_x_0:
[----:B------:R-:W-:-:S00]  /*2bc0*/  BRA `(.L_x_0) ;  /* 0xfffffffc00fc7947 */ /* 0x000fc0000383ffff */
[----:B------:R-:W-:-:S00]  /*2bd0*/  NOP ;  /* 0x0000000000007918 */ /* 0x000fc00000000000 */
        /* <DEDUP_REMOVED lines=10> */
.L_x_1:


//--------------------- .nv.global.init           --------------------------
	.section	.nv.global.init,"aw",@progbits
.nv.global.init:
	.type		_$_str,@object
	.size		_$_str,(_$_str_$_2 - _$_str)
_$_str:
        /*0000*/ 	.byte	0x5f, 0x5f, 0x43, 0x55, 0x44, 0x41, 0x5f, 0x46, 0x54, 0x5a, 0x00
	.type		_$_str_$_2,@object
	.size		_$_str_$_2,(.L_1 - _$_str_$_2)
_$_str_$_2:
        /*000b*/ 	.byte	0x5f, 0x5f, 0x43, 0x55, 0x44, 0x41, 0x5f, 0x50, 0x52, 0x45, 0x43, 0x5f, 0x53, 0x51, 0x52, 0x54
        /*001b*/ 	.byte	0x00
.L_1:


//--------------------- .nv.constant0.triton_poi_fused_cat_22 --------------------------
	.section	.nv.constant0.triton_poi_fused_cat_22,"a",@progbits
	.sectionflags	@""
	.align	4
.nv.constant0.triton_poi_fused_cat_22:
	.zero		700
